//
// Generated by NVIDIA NVVM Compiler
//
// Compiler Build ID: CL-36424714
// Cuda compilation tools, release 13.0, V13.0.88
// Based on NVVM 20.0.0
//

.version 9.0
.target sm_100
.address_size 64

	// .globl	_Z15blur_horizontalPKhPfS1_
.const .align 4 .u32 KSIZE;
.const .align 4 .u32 WIDTH;
.const .align 4 .u32 HEIGHT;
.const .align 4 .u32 THRESHOLD;

.visible .entry _Z15blur_horizontalPKhPfS1_(
	.param .u64 .ptr .align 1 _Z15blur_horizontalPKhPfS1__param_0,
	.param .u64 .ptr .align 1 _Z15blur_horizontalPKhPfS1__param_1,
	.param .u64 .ptr .align 1 _Z15blur_horizontalPKhPfS1__param_2
)
{
	.reg .pred 	%p<42>;
	.reg .b16 	%rs<16>;
	.reg .b32 	%r<116>;
	.reg .b32 	%f<68>;
	.reg .b64 	%rd<47>;

	ld.param.u64 	%rd4, [_Z15blur_horizontalPKhPfS1__param_0];
	ld.param.u64 	%rd3, [_Z15blur_horizontalPKhPfS1__param_1];
	ld.param.u64 	%rd5, [_Z15blur_horizontalPKhPfS1__param_2];
	cvta.to.global.u64 	%rd1, %rd5;
	cvta.to.global.u64 	%rd2, %rd4;
	mov.u32 	%r28, %ctaid.x;
	mov.u32 	%r29, %ntid.x;
	mov.u32 	%r30, %tid.x;
	mad.lo.s32 	%r1, %r28, %r29, %r30;
	mov.u32 	%r31, %ctaid.y;
	mov.u32 	%r32, %ntid.y;
	mov.u32 	%r33, %tid.y;
	mad.lo.s32 	%r34, %r31, %r32, %r33;
	ld.const.u32 	%r3, [WIDTH];
	setp.ge.s32 	%p1, %r1, %r3;
	ld.const.u32 	%r35, [HEIGHT];
	setp.ge.s32 	%p2, %r34, %r35;
	or.pred  	%p3, %p1, %p2;
	@%p3 bra 	$L__BB0_15;
	ld.const.u32 	%r37, [KSIZE];
	shr.u32 	%r38, %r37, 31;
	add.s32 	%r39, %r37, %r38;
	shr.s32 	%r4, %r39, 1;
	setp.lt.s32 	%p4, %r37, -1;
	mov.f32 	%f67, 0f00000000;
	@%p4 bra 	$L__BB0_14;
	neg.s32 	%r114, %r4;
	add.s32 	%r6, %r3, -1;
	mul.lo.s32 	%r7, %r3, %r34;
	abs.s32 	%r40, %r4;
	add.s32 	%r8, %r4, %r40;
	add.s32 	%r9, %r8, 1;
	and.b32  	%r10, %r9, 7;
	setp.lt.u32 	%p5, %r8, 7;
	mov.f32 	%f67, 0f00000000;
	@%p5 bra 	$L__BB0_6;
	sub.s32 	%r112, 3, %r4;
	and.b32  	%r42, %r9, -8;
	neg.s32 	%r111, %r42;
	sub.s32 	%r109, %r1, %r4;
	mov.f32 	%f67, 0f00000000;
	mov.b32 	%r110, 3;
$L__BB0_4:
	.pragma "nounroll";
	setp.lt.s32 	%p6, %r109, 0;
	setp.lt.s32 	%p7, %r109, %r3;
	selp.b32 	%r43, %r109, %r6, %p7;
	selp.b32 	%r44, 0, %r43, %p6;
	add.s32 	%r45, %r44, %r7;
	cvt.s64.s32 	%rd6, %r45;
	add.s64 	%rd7, %rd2, %rd6;
	ld.global.u8 	%rs1, [%rd7];
	cvt.rn.f32.u16 	%f17, %rs1;
	add.s32 	%r46, %r110, -3;
	mul.wide.s32 	%rd8, %r46, 4;
	add.s64 	%rd9, %rd1, %rd8;
	ld.global.f32 	%f18, [%rd9];
	fma.rn.f32 	%f19, %f18, %f17, %f67;
	add.s32 	%r47, %r109, 1;
	setp.lt.s32 	%p8, %r47, 0;
	setp.lt.s32 	%p9, %r47, %r3;
	selp.b32 	%r48, %r47, %r6, %p9;
	selp.b32 	%r49, 0, %r48, %p8;
	add.s32 	%r50, %r49, %r7;
	cvt.s64.s32 	%rd10, %r50;
	add.s64 	%rd11, %rd2, %rd10;
	ld.global.u8 	%rs2, [%rd11];
	cvt.rn.f32.u16 	%f20, %rs2;
	ld.global.f32 	%f21, [%rd9+4];
	fma.rn.f32 	%f22, %f21, %f20, %f19;
	add.s32 	%r51, %r109, 2;
	setp.lt.s32 	%p10, %r51, 0;
	setp.lt.s32 	%p11, %r51, %r3;
	selp.b32 	%r52, %r51, %r6, %p11;
	selp.b32 	%r53, 0, %r52, %p10;
	add.s32 	%r54, %r53, %r7;
	cvt.s64.s32 	%rd12, %r54;
	add.s64 	%rd13, %rd2, %rd12;
	ld.global.u8 	%rs3, [%rd13];
	cvt.rn.f32.u16 	%f23, %rs3;
	ld.global.f32 	%f24, [%rd9+8];
	fma.rn.f32 	%f25, %f24, %f23, %f22;
	add.s32 	%r55, %r109, 3;
	setp.lt.s32 	%p12, %r55, 0;
	setp.lt.s32 	%p13, %r55, %r3;
	selp.b32 	%r56, %r55, %r6, %p13;
	selp.b32 	%r57, 0, %r56, %p12;
	add.s32 	%r58, %r57, %r7;
	cvt.s64.s32 	%rd14, %r58;
	add.s64 	%rd15, %rd2, %rd14;
	ld.global.u8 	%rs4, [%rd15];
	cvt.rn.f32.u16 	%f26, %rs4;
	ld.global.f32 	%f27, [%rd9+12];
	fma.rn.f32 	%f28, %f27, %f26, %f25;
	add.s32 	%r59, %r109, 4;
	setp.lt.s32 	%p14, %r59, 0;
	setp.lt.s32 	%p15, %r59, %r3;
	selp.b32 	%r60, %r59, %r6, %p15;
	selp.b32 	%r61, 0, %r60, %p14;
	add.s32 	%r62, %r61, %r7;
	cvt.s64.s32 	%rd16, %r62;
	add.s64 	%rd17, %rd2, %rd16;
	ld.global.u8 	%rs5, [%rd17];
	cvt.rn.f32.u16 	%f29, %rs5;
	ld.global.f32 	%f30, [%rd9+16];
	fma.rn.f32 	%f31, %f30, %f29, %f28;
	add.s32 	%r63, %r109, 5;
	setp.lt.s32 	%p16, %r63, 0;
	setp.lt.s32 	%p17, %r63, %r3;
	selp.b32 	%r64, %r63, %r6, %p17;
	selp.b32 	%r65, 0, %r64, %p16;
	add.s32 	%r66, %r65, %r7;
	cvt.s64.s32 	%rd18, %r66;
	add.s64 	%rd19, %rd2, %rd18;
	ld.global.u8 	%rs6, [%rd19];
	cvt.rn.f32.u16 	%f32, %rs6;
	ld.global.f32 	%f33, [%rd9+20];
	fma.rn.f32 	%f34, %f33, %f32, %f31;
	add.s32 	%r67, %r109, 6;
	setp.lt.s32 	%p18, %r67, 0;
	setp.lt.s32 	%p19, %r67, %r3;
	selp.b32 	%r68, %r67, %r6, %p19;
	selp.b32 	%r69, 0, %r68, %p18;
	add.s32 	%r70, %r69, %r7;
	cvt.s64.s32 	%rd20, %r70;
	add.s64 	%rd21, %rd2, %rd20;
	ld.global.u8 	%rs7, [%rd21];
	cvt.rn.f32.u16 	%f35, %rs7;
	ld.global.f32 	%f36, [%rd9+24];
	fma.rn.f32 	%f37, %f36, %f35, %f34;
	add.s32 	%r71, %r109, 7;
	setp.lt.s32 	%p20, %r71, 0;
	setp.lt.s32 	%p21, %r71, %r3;
	selp.b32 	%r72, %r71, %r6, %p21;
	selp.b32 	%r73, 0, %r72, %p20;
	add.s32 	%r74, %r73, %r7;
	cvt.s64.s32 	%rd22, %r74;
	add.s64 	%rd23, %rd2, %rd22;
	ld.global.u8 	%rs8, [%rd23];
	cvt.rn.f32.u16 	%f38, %rs8;
	ld.global.f32 	%f39, [%rd9+28];
	fma.rn.f32 	%f67, %f39, %f38, %f37;
	add.s32 	%r112, %r112, 8;
	add.s32 	%r111, %r111, 8;
	add.s32 	%r110, %r110, 8;
	add.s32 	%r109, %r109, 8;
	setp.ne.s32 	%p22, %r111, 0;
	@%p22 bra 	$L__BB0_4;
	add.s32 	%r114, %r112, -3;
$L__BB0_6:
	setp.eq.s32 	%p23, %r10, 0;
	@%p23 bra 	$L__BB0_14;
	setp.lt.u32 	%p24, %r10, 4;
	@%p24 bra 	$L__BB0_9;
	add.s32 	%r75, %r114, %r1;
	setp.lt.s32 	%p25, %r75, 0;
	setp.lt.s32 	%p26, %r75, %r3;
	selp.b32 	%r76, %r75, %r6, %p26;
	selp.b32 	%r77, 0, %r76, %p25;
	add.s32 	%r78, %r77, %r7;
	cvt.s64.s32 	%rd24, %r78;
	add.s64 	%rd25, %rd2, %rd24;
	ld.global.u8 	%rs9, [%rd25];
	cvt.rn.f32.u16 	%f41, %rs9;
	add.s32 	%r79, %r114, %r4;
	mul.wide.s32 	%rd26, %r79, 4;
	add.s64 	%rd27, %rd1, %rd26;
	ld.global.f32 	%f42, [%rd27];
	fma.rn.f32 	%f43, %f42, %f41, %f67;
	add.s32 	%r80, %r75, 1;
	setp.lt.s32 	%p27, %r80, 0;
	setp.lt.s32 	%p28, %r80, %r3;
	selp.b32 	%r81, %r80, %r6, %p28;
	selp.b32 	%r82, 0, %r81, %p27;
	add.s32 	%r83, %r82, %r7;
	cvt.s64.s32 	%rd28, %r83;
	add.s64 	%rd29, %rd2, %rd28;
	ld.global.u8 	%rs10, [%rd29];
	cvt.rn.f32.u16 	%f44, %rs10;
	ld.global.f32 	%f45, [%rd27+4];
	fma.rn.f32 	%f46, %f45, %f44, %f43;
	add.s32 	%r84, %r75, 2;
	setp.lt.s32 	%p29, %r84, 0;
	setp.lt.s32 	%p30, %r84, %r3;
	selp.b32 	%r85, %r84, %r6, %p30;
	selp.b32 	%r86, 0, %r85, %p29;
	add.s32 	%r87, %r86, %r7;
	cvt.s64.s32 	%rd30, %r87;
	add.s64 	%rd31, %rd2, %rd30;
	ld.global.u8 	%rs11, [%rd31];
	cvt.rn.f32.u16 	%f47, %rs11;
	ld.global.f32 	%f48, [%rd27+8];
	fma.rn.f32 	%f49, %f48, %f47, %f46;
	add.s32 	%r88, %r75, 3;
	setp.lt.s32 	%p31, %r88, 0;
	setp.lt.s32 	%p32, %r88, %r3;
	selp.b32 	%r89, %r88, %r6, %p32;
	selp.b32 	%r90, 0, %r89, %p31;
	add.s32 	%r91, %r90, %r7;
	cvt.s64.s32 	%rd32, %r91;
	add.s64 	%rd33, %rd2, %rd32;
	ld.global.u8 	%rs12, [%rd33];
	cvt.rn.f32.u16 	%f50, %rs12;
	ld.global.f32 	%f51, [%rd27+12];
	fma.rn.f32 	%f67, %f51, %f50, %f49;
	add.s32 	%r114, %r114, 4;
$L__BB0_9:
	and.b32  	%r92, %r9, 3;
	setp.eq.s32 	%p33, %r92, 0;
	@%p33 bra 	$L__BB0_14;
	setp.eq.s32 	%p34, %r92, 1;
	@%p34 bra 	$L__BB0_12;
	add.s32 	%r93, %r114, %r1;
	setp.lt.s32 	%p35, %r93, 0;
	setp.lt.s32 	%p36, %r93, %r3;
	selp.b32 	%r94, %r93, %r6, %p36;
	selp.b32 	%r95, 0, %r94, %p35;
	add.s32 	%r96, %r95, %r7;
	cvt.s64.s32 	%rd34, %r96;
	add.s64 	%rd35, %rd2, %rd34;
	ld.global.u8 	%rs13, [%rd35];
	cvt.rn.f32.u16 	%f53, %rs13;
	add.s32 	%r97, %r114, %r4;
	mul.wide.s32 	%rd36, %r97, 4;
	add.s64 	%rd37, %rd1, %rd36;
	ld.global.f32 	%f54, [%rd37];
	fma.rn.f32 	%f55, %f54, %f53, %f67;
	add.s32 	%r98, %r93, 1;
	setp.lt.s32 	%p37, %r98, 0;
	setp.lt.s32 	%p38, %r98, %r3;
	selp.b32 	%r99, %r98, %r6, %p38;
	selp.b32 	%r100, 0, %r99, %p37;
	add.s32 	%r101, %r100, %r7;
	cvt.s64.s32 	%rd38, %r101;
	add.s64 	%rd39, %rd2, %rd38;
	ld.global.u8 	%rs14, [%rd39];
	cvt.rn.f32.u16 	%f56, %rs14;
	ld.global.f32 	%f57, [%rd37+4];
	fma.rn.f32 	%f67, %f57, %f56, %f55;
	add.s32 	%r114, %r114, 2;
$L__BB0_12:
	and.b32  	%r102, %r8, 1;
	setp.eq.b32 	%p39, %r102, 1;
	@%p39 bra 	$L__BB0_14;
	add.s32 	%r103, %r114, %r1;
	setp.lt.s32 	%p40, %r103, 0;
	setp.lt.s32 	%p41, %r103, %r3;
	selp.b32 	%r104, %r103, %r6, %p41;
	selp.b32 	%r105, 0, %r104, %p40;
	add.s32 	%r106, %r105, %r7;
	cvt.s64.s32 	%rd40, %r106;
	add.s64 	%rd41, %rd2, %rd40;
	ld.global.u8 	%rs15, [%rd41];
	cvt.rn.f32.u16 	%f58, %rs15;
	add.s32 	%r107, %r114, %r4;
	mul.wide.s32 	%rd42, %r107, 4;
	add.s64 	%rd43, %rd1, %rd42;
	ld.global.f32 	%f59, [%rd43];
	fma.rn.f32 	%f67, %f59, %f58, %f67;
$L__BB0_14:
	mad.lo.s32 	%r108, %r3, %r34, %r1;
	cvta.to.global.u64 	%rd44, %rd3;
	mul.wide.s32 	%rd45, %r108, 4;
	add.s64 	%rd46, %rd44, %rd45;
	st.global.f32 	[%rd46], %f67;
$L__BB0_15:
	ret;

}
	// .globl	_Z13blur_verticalPKfPfS1_
.visible .entry _Z13blur_verticalPKfPfS1_(
	.param .u64 .ptr .align 1 _Z13blur_verticalPKfPfS1__param_0,
	.param .u64 .ptr .align 1 _Z13blur_verticalPKfPfS1__param_1,
	.param .u64 .ptr .align 1 _Z13blur_verticalPKfPfS1__param_2
)
{
	.reg .pred 	%p<42>;
	.reg .b32 	%r<115>;
	.reg .b32 	%f<68>;
	.reg .b64 	%rd<47>;

	ld.param.u64 	%rd4, [_Z13blur_verticalPKfPfS1__param_0];
	ld.param.u64 	%rd3, [_Z13blur_verticalPKfPfS1__param_1];
	ld.param.u64 	%rd5, [_Z13blur_verticalPKfPfS1__param_2];
	cvta.to.global.u64 	%rd1, %rd5;
	cvta.to.global.u64 	%rd2, %rd4;
	mov.u32 	%r28, %ctaid.x;
	mov.u32 	%r29, %ntid.x;
	mov.u32 	%r30, %tid.x;
	mad.lo.s32 	%r1, %r28, %r29, %r30;
	mov.u32 	%r31, %ctaid.y;
	mov.u32 	%r32, %ntid.y;
	mov.u32 	%r33, %tid.y;
	mad.lo.s32 	%r34, %r31, %r32, %r33;
	ld.const.u32 	%r3, [WIDTH];
	setp.ge.s32 	%p1, %r1, %r3;
	ld.const.u32 	%r35, [HEIGHT];
	setp.ge.s32 	%p2, %r34, %r35;
	or.pred  	%p3, %p1, %p2;
	@%p3 bra 	$L__BB1_15;
	ld.const.u32 	%r36, [KSIZE];
	shr.u32 	%r37, %r36, 31;
	add.s32 	%r38, %r36, %r37;
	shr.s32 	%r5, %r38, 1;
	setp.lt.s32 	%p4, %r36, -1;
	mov.f32 	%f67, 0f00000000;
	@%p4 bra 	$L__BB1_14;
	neg.s32 	%r113, %r5;
	add.s32 	%r7, %r35, -1;
	abs.s32 	%r39, %r5;
	add.s32 	%r8, %r5, %r39;
	add.s32 	%r9, %r8, 1;
	and.b32  	%r10, %r9, 7;
	setp.lt.u32 	%p5, %r8, 7;
	mov.f32 	%f67, 0f00000000;
	@%p5 bra 	$L__BB1_6;
	sub.s32 	%r111, 3, %r5;
	and.b32  	%r41, %r9, -8;
	neg.s32 	%r110, %r41;
	sub.s32 	%r108, %r34, %r5;
	mov.f32 	%f67, 0f00000000;
	mov.b32 	%r109, 3;
$L__BB1_4:
	.pragma "nounroll";
	setp.lt.s32 	%p6, %r108, 0;
	setp.lt.s32 	%p7, %r108, %r35;
	selp.b32 	%r42, %r108, %r7, %p7;
	selp.b32 	%r43, 0, %r42, %p6;
	mad.lo.s32 	%r44, %r43, %r3, %r1;
	mul.wide.s32 	%rd6, %r44, 4;
	add.s64 	%rd7, %rd2, %rd6;
	ld.global.f32 	%f17, [%rd7];
	add.s32 	%r45, %r109, -3;
	mul.wide.s32 	%rd8, %r45, 4;
	add.s64 	%rd9, %rd1, %rd8;
	ld.global.f32 	%f18, [%rd9];
	fma.rn.f32 	%f19, %f17, %f18, %f67;
	add.s32 	%r46, %r108, 1;
	setp.lt.s32 	%p8, %r46, 0;
	setp.lt.s32 	%p9, %r46, %r35;
	selp.b32 	%r47, %r46, %r7, %p9;
	selp.b32 	%r48, 0, %r47, %p8;
	mad.lo.s32 	%r49, %r48, %r3, %r1;
	mul.wide.s32 	%rd10, %r49, 4;
	add.s64 	%rd11, %rd2, %rd10;
	ld.global.f32 	%f20, [%rd11];
	ld.global.f32 	%f21, [%rd9+4];
	fma.rn.f32 	%f22, %f20, %f21, %f19;
	add.s32 	%r50, %r108, 2;
	setp.lt.s32 	%p10, %r50, 0;
	setp.lt.s32 	%p11, %r50, %r35;
	selp.b32 	%r51, %r50, %r7, %p11;
	selp.b32 	%r52, 0, %r51, %p10;
	mad.lo.s32 	%r53, %r52, %r3, %r1;
	mul.wide.s32 	%rd12, %r53, 4;
	add.s64 	%rd13, %rd2, %rd12;
	ld.global.f32 	%f23, [%rd13];
	ld.global.f32 	%f24, [%rd9+8];
	fma.rn.f32 	%f25, %f23, %f24, %f22;
	add.s32 	%r54, %r108, 3;
	setp.lt.s32 	%p12, %r54, 0;
	setp.lt.s32 	%p13, %r54, %r35;
	selp.b32 	%r55, %r54, %r7, %p13;
	selp.b32 	%r56, 0, %r55, %p12;
	mad.lo.s32 	%r57, %r56, %r3, %r1;
	mul.wide.s32 	%rd14, %r57, 4;
	add.s64 	%rd15, %rd2, %rd14;
	ld.global.f32 	%f26, [%rd15];
	ld.global.f32 	%f27, [%rd9+12];
	fma.rn.f32 	%f28, %f26, %f27, %f25;
	add.s32 	%r58, %r108, 4;
	setp.lt.s32 	%p14, %r58, 0;
	setp.lt.s32 	%p15, %r58, %r35;
	selp.b32 	%r59, %r58, %r7, %p15;
	selp.b32 	%r60, 0, %r59, %p14;
	mad.lo.s32 	%r61, %r60, %r3, %r1;
	mul.wide.s32 	%rd16, %r61, 4;
	add.s64 	%rd17, %rd2, %rd16;
	ld.global.f32 	%f29, [%rd17];
	ld.global.f32 	%f30, [%rd9+16];
	fma.rn.f32 	%f31, %f29, %f30, %f28;
	add.s32 	%r62, %r108, 5;
	setp.lt.s32 	%p16, %r62, 0;
	setp.lt.s32 	%p17, %r62, %r35;
	selp.b32 	%r63, %r62, %r7, %p17;
	selp.b32 	%r64, 0, %r63, %p16;
	mad.lo.s32 	%r65, %r64, %r3, %r1;
	mul.wide.s32 	%rd18, %r65, 4;
	add.s64 	%rd19, %rd2, %rd18;
	ld.global.f32 	%f32, [%rd19];
	ld.global.f32 	%f33, [%rd9+20];
	fma.rn.f32 	%f34, %f32, %f33, %f31;
	add.s32 	%r66, %r108, 6;
	setp.lt.s32 	%p18, %r66, 0;
	setp.lt.s32 	%p19, %r66, %r35;
	selp.b32 	%r67, %r66, %r7, %p19;
	selp.b32 	%r68, 0, %r67, %p18;
	mad.lo.s32 	%r69, %r68, %r3, %r1;
	mul.wide.s32 	%rd20, %r69, 4;
	add.s64 	%rd21, %rd2, %rd20;
	ld.global.f32 	%f35, [%rd21];
	ld.global.f32 	%f36, [%rd9+24];
	fma.rn.f32 	%f37, %f35, %f36, %f34;
	add.s32 	%r70, %r108, 7;
	setp.lt.s32 	%p20, %r70, 0;
	setp.lt.s32 	%p21, %r70, %r35;
	selp.b32 	%r71, %r70, %r7, %p21;
	selp.b32 	%r72, 0, %r71, %p20;
	mad.lo.s32 	%r73, %r72, %r3, %r1;
	mul.wide.s32 	%rd22, %r73, 4;
	add.s64 	%rd23, %rd2, %rd22;
	ld.global.f32 	%f38, [%rd23];
	ld.global.f32 	%f39, [%rd9+28];
	fma.rn.f32 	%f67, %f38, %f39, %f37;
	add.s32 	%r111, %r111, 8;
	add.s32 	%r110, %r110, 8;
	add.s32 	%r109, %r109, 8;
	add.s32 	%r108, %r108, 8;
	setp.ne.s32 	%p22, %r110, 0;
	@%p22 bra 	$L__BB1_4;
	add.s32 	%r113, %r111, -3;
$L__BB1_6:
	setp.eq.s32 	%p23, %r10, 0;
	@%p23 bra 	$L__BB1_14;
	setp.lt.u32 	%p24, %r10, 4;
	@%p24 bra 	$L__BB1_9;
	add.s32 	%r74, %r113, %r34;
	setp.lt.s32 	%p25, %r74, 0;
	setp.lt.s32 	%p26, %r74, %r35;
	selp.b32 	%r75, %r74, %r7, %p26;
	selp.b32 	%r76, 0, %r75, %p25;
	mad.lo.s32 	%r77, %r76, %r3, %r1;
	mul.wide.s32 	%rd24, %r77, 4;
	add.s64 	%rd25, %rd2, %rd24;
	ld.global.f32 	%f41, [%rd25];
	add.s32 	%r78, %r113, %r5;
	mul.wide.s32 	%rd26, %r78, 4;
	add.s64 	%rd27, %rd1, %rd26;
	ld.global.f32 	%f42, [%rd27];
	fma.rn.f32 	%f43, %f41, %f42, %f67;
	add.s32 	%r79, %r74, 1;
	setp.lt.s32 	%p27, %r79, 0;
	setp.lt.s32 	%p28, %r79, %r35;
	selp.b32 	%r80, %r79, %r7, %p28;
	selp.b32 	%r81, 0, %r80, %p27;
	mad.lo.s32 	%r82, %r81, %r3, %r1;
	mul.wide.s32 	%rd28, %r82, 4;
	add.s64 	%rd29, %rd2, %rd28;
	ld.global.f32 	%f44, [%rd29];
	ld.global.f32 	%f45, [%rd27+4];
	fma.rn.f32 	%f46, %f44, %f45, %f43;
	add.s32 	%r83, %r74, 2;
	setp.lt.s32 	%p29, %r83, 0;
	setp.lt.s32 	%p30, %r83, %r35;
	selp.b32 	%r84, %r83, %r7, %p30;
	selp.b32 	%r85, 0, %r84, %p29;
	mad.lo.s32 	%r86, %r85, %r3, %r1;
	mul.wide.s32 	%rd30, %r86, 4;
	add.s64 	%rd31, %rd2, %rd30;
	ld.global.f32 	%f47, [%rd31];
	ld.global.f32 	%f48, [%rd27+8];
	fma.rn.f32 	%f49, %f47, %f48, %f46;
	add.s32 	%r87, %r74, 3;
	setp.lt.s32 	%p31, %r87, 0;
	setp.lt.s32 	%p32, %r87, %r35;
	selp.b32 	%r88, %r87, %r7, %p32;
	selp.b32 	%r89, 0, %r88, %p31;
	mad.lo.s32 	%r90, %r89, %r3, %r1;
	mul.wide.s32 	%rd32, %r90, 4;
	add.s64 	%rd33, %rd2, %rd32;
	ld.global.f32 	%f50, [%rd33];
	ld.global.f32 	%f51, [%rd27+12];
	fma.rn.f32 	%f67, %f50, %f51, %f49;
	add.s32 	%r113, %r113, 4;
$L__BB1_9:
	and.b32  	%r91, %r9, 3;
	setp.eq.s32 	%p33, %r91, 0;
	@%p33 bra 	$L__BB1_14;
	setp.eq.s32 	%p34, %r91, 1;
	@%p34 bra 	$L__BB1_12;
	add.s32 	%r92, %r113, %r34;
	setp.lt.s32 	%p35, %r92, 0;
	setp.lt.s32 	%p36, %r92, %r35;
	selp.b32 	%r93, %r92, %r7, %p36;
	selp.b32 	%r94, 0, %r93, %p35;
	mad.lo.s32 	%r95, %r94, %r3, %r1;
	mul.wide.s32 	%rd34, %r95, 4;
	add.s64 	%rd35, %rd2, %rd34;
	ld.global.f32 	%f53, [%rd35];
	add.s32 	%r96, %r113, %r5;
	mul.wide.s32 	%rd36, %r96, 4;
	add.s64 	%rd37, %rd1, %rd36;
	ld.global.f32 	%f54, [%rd37];
	fma.rn.f32 	%f55, %f53, %f54, %f67;
	add.s32 	%r97, %r92, 1;
	setp.lt.s32 	%p37, %r97, 0;
	setp.lt.s32 	%p38, %r97, %r35;
	selp.b32 	%r98, %r97, %r7, %p38;
	selp.b32 	%r99, 0, %r98, %p37;
	mad.lo.s32 	%r100, %r99, %r3, %r1;
	mul.wide.s32 	%rd38, %r100, 4;
	add.s64 	%rd39, %rd2, %rd38;
	ld.global.f32 	%f56, [%rd39];
	ld.global.f32 	%f57, [%rd37+4];
	fma.rn.f32 	%f67, %f56, %f57, %f55;
	add.s32 	%r113, %r113, 2;
$L__BB1_12:
	and.b32  	%r101, %r8, 1;
	setp.eq.b32 	%p39, %r101, 1;
	@%p39 bra 	$L__BB1_14;
	add.s32 	%r102, %r113, %r34;
	setp.lt.s32 	%p40, %r102, 0;
	setp.lt.s32 	%p41, %r102, %r35;
	selp.b32 	%r103, %r102, %r7, %p41;
	selp.b32 	%r104, 0, %r103, %p40;
	mad.lo.s32 	%r105, %r104, %r3, %r1;
	mul.wide.s32 	%rd40, %r105, 4;
	add.s64 	%rd41, %rd2, %rd40;
	ld.global.f32 	%f58, [%rd41];
	add.s32 	%r106, %r113, %r5;
	mul.wide.s32 	%rd42, %r106, 4;
	add.s64 	%rd43, %rd1, %rd42;
	ld.global.f32 	%f59, [%rd43];
	fma.rn.f32 	%f67, %f58, %f59, %f67;
$L__BB1_14:
	mad.lo.s32 	%r107, %r3, %r34, %r1;
	cvta.to.global.u64 	%rd44, %rd3;
	mul.wide.s32 	%rd45, %r107, 4;
	add.s64 	%rd46, %rd44, %rd45;
	st.global.f32 	[%rd46], %f67;
$L__BB1_15:
	ret;

}
	// .globl	_Z8sumScalePKfS0_Ph
.visible .entry _Z8sumScalePKfS0_Ph(
	.param .u64 .ptr .align 1 _Z8sumScalePKfS0_Ph_param_0,
	.param .u64 .ptr .align 1 _Z8sumScalePKfS0_Ph_param_1,
	.param .u64 .ptr .align 1 _Z8sumScalePKfS0_Ph_param_2
)
{
	.reg .pred 	%p<8>;
	.reg .b32 	%r<19>;
	.reg .b32 	%f<10>;
	.reg .b64 	%rd<12>;

	ld.param.u64 	%rd1, [_Z8sumScalePKfS0_Ph_param_0];
	ld.param.u64 	%rd2, [_Z8sumScalePKfS0_Ph_param_1];
	ld.param.u64 	%rd3, [_Z8sumScalePKfS0_Ph_param_2];
	mov.u32 	%r5, %ctaid.x;
	mov.u32 	%r6, %ntid.x;
	mov.u32 	%r7, %tid.x;
	mad.lo.s32 	%r1, %r5, %r6, %r7;
	mov.u32 	%r8, %ctaid.y;
	mov.u32 	%r9, %ntid.y;
	mov.u32 	%r10, %tid.y;
	mad.lo.s32 	%r11, %r8, %r9, %r10;
	ld.const.u32 	%r3, [WIDTH];
	setp.ge.s32 	%p1, %r1, %r3;
	ld.const.u32 	%r12, [HEIGHT];
	setp.ge.s32 	%p2, %r11, %r12;
	or.pred  	%p3, %p1, %p2;
	@%p3 bra 	$L__BB2_5;
	cvta.to.global.u64 	%rd4, %rd2;
	cvta.to.global.u64 	%rd5, %rd1;
	mad.lo.s32 	%r4, %r3, %r11, %r1;
	mul.wide.s32 	%rd6, %r4, 4;
	add.s64 	%rd7, %rd4, %rd6;
	ld.global.f32 	%f5, [%rd7];
	add.s64 	%rd8, %rd5, %rd6;
	ld.global.f32 	%f6, [%rd8];
	sub.f32 	%f7, %f5, %f6;
	mul.f32 	%f1, %f7, 0f41A00000;
	setp.gt.f32 	%p4, %f1, 0f437F0000;
	mov.f32 	%f9, 0f00000000;
	@%p4 bra 	$L__BB2_4;
	mov.f32 	%f9, 0f437F0000;
	sub.f32 	%f2, %f9, %f1;
	setp.gt.f32 	%p5, %f2, 0f437F0000;
	@%p5 bra 	$L__BB2_4;
	mov.f32 	%f9, %f2;
$L__BB2_4:
	cvt.s64.s32 	%rd9, %r4;
	cvt.rzi.u32.f32 	%r14, %f9;
	ld.const.u32 	%r15, [THRESHOLD];
	setp.lt.s32 	%p6, %r15, 0;
	and.b32  	%r16, %r14, 255;
	setp.gt.u32 	%p7, %r16, %r15;
	selp.b32 	%r17, 255, 0, %p7;
	selp.b32 	%r18, %r14, %r17, %p6;
	cvta.to.global.u64 	%rd10, %rd3;
	add.s64 	%rd11, %rd10, %rd9;
	st.global.u8 	[%rd11], %r18;
$L__BB2_5:
	ret;

}


// ===== COMPILED SASS (sm_100) =====

	.target	sm_100

	.elftype	@"ET_EXEC"


//--------------------- .note.nv.tkinfo           --------------------------
	.section	.note.nv.tkinfo,"",@"SHT_NOTE"
	.sectionflags	@"SHF_NOTE_NV_TKINFO"
	.tkinfo
        /*0018*/ 	.word	0x00000002
        /*0030*/ 	.string	""
        /*0030*/ 	.string	"ptxas"
        /*0030*/ 	.string	"Cuda compilation tools, release 13.0, V13.0.88"
        /*0030*/ 	.string	"Build cuda_13.0.r13.0/compiler.36424714_0"
        /*0030*/ 	.string	"-arch sm_100 -m 64 "



//--------------------- .note.nv.cuinfo           --------------------------
	.section	.note.nv.cuinfo,"",@"SHT_NOTE"
	.sectionflags	@"SHF_NOTE_NV_CUINFO"
        /*0018*/ 	.short	0x0002
        /*001a*/ 	.short	0x0064
        /*001c*/ 	.short	0x0082
	.zero		2


//--------------------- .nv.info                  --------------------------
	.section	.nv.info,"",@"SHT_CUDA_INFO"
	.align	4


	//----- nvinfo : EIATTR_REGCOUNT
	.align		4
        /*0000*/ 	.byte	0x04, 0x2f
        /*0002*/ 	.short	(.L_5 - .L_4)
	.align		4
.L_4:
        /*0004*/ 	.word	index@(_Z15blur_horizontalPKhPfS1_)
        /*0008*/ 	.word	0x00000020


	//----- nvinfo : EIATTR_FRAME_SIZE
	.align		4
.L_5:
        /*000c*/ 	.byte	0x04, 0x11
        /*000e*/ 	.short	(.L_7 - .L_6)
	.align		4
.L_6:
        /*0010*/ 	.word	index@(_Z15blur_horizontalPKhPfS1_)
        /*0014*/ 	.word	0x00000000


	//----- nvinfo : EIATTR_REGCOUNT
	.align		4
.L_7:
        /*0018*/ 	.byte	0x04, 0x2f
        /*001a*/ 	.short	(.L_9 - .L_8)
	.align		4
.L_8:
        /*001c*/ 	.word	index@(_Z13blur_verticalPKfPfS1_)
        /*0020*/ 	.word	0x00000020


	//----- nvinfo : EIATTR_FRAME_SIZE
	.align		4
.L_9:
        /*0024*/ 	.byte	0x04, 0x11
        /*0026*/ 	.short	(.L_11 - .L_10)
	.align		4
.L_10:
        /*0028*/ 	.word	index@(_Z13blur_verticalPKfPfS1_)
        /*002c*/ 	.word	0x00000000


	//----- nvinfo : EIATTR_REGCOUNT
	.align		4
.L_11:
        /*0030*/ 	.byte	0x04, 0x2f
        /*0032*/ 	.short	(.L_13 - .L_12)
	.align		4
.L_12:
        /*0034*/ 	.word	index@(_Z8sumScalePKfS0_Ph)
        /*0038*/ 	.word	0x0000000a


	//----- nvinfo : EIATTR_FRAME_SIZE
	.align		4
.L_13:
        /*003c*/ 	.byte	0x04, 0x11
        /*003e*/ 	.short	(.L_15 - .L_14)
	.align		4
.L_14:
        /*0040*/ 	.word	index@(_Z8sumScalePKfS0_Ph)
        /*0044*/ 	.word	0x00000000


	//----- nvinfo : EIATTR_MIN_STACK_SIZE
	.align		4
.L_15:
        /*0048*/ 	.byte	0x04, 0x12
        /*004a*/ 	.short	(.L_17 - .L_16)
	.align		4
.L_16:
        /*004c*/ 	.word	index@(_Z8sumScalePKfS0_Ph)
        /*0050*/ 	.word	0x00000000


	//----- nvinfo : EIATTR_MIN_STACK_SIZE
	.align		4
.L_17:
        /*0054*/ 	.byte	0x04, 0x12
        /*0056*/ 	.short	(.L_19 - .L_18)
	.align		4
.L_18:
        /*0058*/ 	.word	index@(_Z13blur_verticalPKfPfS1_)
        /*005c*/ 	.word	0x00000000


	//----- nvinfo : EIATTR_MIN_STACK_SIZE
	.align		4
.L_19:
        /*0060*/ 	.byte	0x04, 0x12
        /*0062*/ 	.short	(.L_21 - .L_20)
	.align		4
.L_20:
        /*0064*/ 	.word	index@(_Z15blur_horizontalPKhPfS1_)
        /*0068*/ 	.word	0x00000000
.L_21:


//--------------------- .nv.compat                --------------------------
	.section	.nv.compat,"",@"SHT_CUDA_COMPAT_INFO"
	.align	4
        /*0000*/ 	.byte	0x02, 0x09, 0x00, 0x00, 0x02, 0x02, 0x01, 0x00, 0x02, 0x05, 0x05, 0x00, 0x03, 0x07, 0x01, 0x01
        /*0010*/ 	.byte	0x02, 0x03, 0x00, 0x00, 0x02, 0x06, 0x01, 0x00, 0x04, 0x0b, 0x08, 0x00, 0x01, 0x00, 0x00, 0x00
        /*0020*/ 	.byte	0x00, 0x00, 0x00, 0x00


//--------------------- .nv.info._Z8sumScalePKfS0_Ph --------------------------
	.section	.nv.info._Z8sumScalePKfS0_Ph,"",@"SHT_CUDA_INFO"
	.sectionflags	@""
	.align	4


	//----- nvinfo : EIATTR_CUDA_API_VERSION
	.align		4
        /*0000*/ 	.byte	0x04, 0x37
        /*0002*/ 	.short	(.L_23 - .L_22)
.L_22:
        /*0004*/ 	.word	0x00000082


	//----- nvinfo : EIATTR_KPARAM_INFO
	.align		4
.L_23:
        /*0008*/ 	.byte	0x04, 0x17
        /*000a*/ 	.short	(.L_25 - .L_24)
.L_24:
        /*000c*/ 	.word	0x00000000
        /*0010*/ 	.short	0x0002
        /*0012*/ 	.short	0x0010
        /*0014*/ 	.byte	0x00, 0xf5, 0x21, 0x00


	//----- nvinfo : EIATTR_KPARAM_INFO
	.align		4
.L_25:
        /*0018*/ 	.byte	0x04, 0x17
        /*001a*/ 	.short	(.L_27 - .L_26)
.L_26:
        /*001c*/ 	.word	0x00000000
        /*0020*/ 	.short	0x0001
        /*0022*/ 	.short	0x0008
        /*0024*/ 	.byte	0x00, 0xf5, 0x21, 0x00


	//----- nvinfo : EIATTR_KPARAM_INFO
	.align		4
.L_27:
        /*0028*/ 	.byte	0x04, 0x17
        /*002a*/ 	.short	(.L_29 - .L_28)
.L_28:
        /*002c*/ 	.word	0x00000000
        /*0030*/ 	.short	0x0000
        /*0032*/ 	.short	0x0000
        /*0034*/ 	.byte	0x00, 0xf5, 0x21, 0x00


	//----- nvinfo : EIATTR_SPARSE_MMA_MASK
	.align		4
.L_29:
        /*0038*/ 	.byte	0x03, 0x50
        /*003a*/ 	.short	0x0000


	//----- nvinfo : EIATTR_MAXREG_COUNT
	.align		4
        /*003c*/ 	.byte	0x03, 0x1b
        /*003e*/ 	.short	0x00ff


	//----- nvinfo : EIATTR_MERCURY_ISA_VERSION
	.align		4
        /*0040*/ 	.byte	0x03, 0x5f
        /*0042*/ 	.short	0x0101


	//----- nvinfo : EIATTR_VRC_CTA_INIT_COUNT
	.align		4
        /*0044*/ 	.byte	0x02, 0x4a
	.zero		1
	.zero		1


	//----- nvinfo : EIATTR_EXIT_INSTR_OFFSETS
	.align		4
        /*0048*/ 	.byte	0x04, 0x1c
        /*004a*/ 	.short	(.L_31 - .L_30)


	//   ....[0]....
.L_30:
        /*004c*/ 	.word	0x000000d0


	//   ....[1]....
        /*0050*/ 	.word	0x000002b0


	//----- nvinfo : EIATTR_CRS_STACK_SIZE
	.align		4
.L_31:
        /*0054*/ 	.byte	0x04, 0x1e
        /*0056*/ 	.short	(.L_33 - .L_32)
.L_32:
        /*0058*/ 	.word	0x00000000


	//----- nvinfo : EIATTR_CBANK_PARAM_SIZE
	.align		4
.L_33:
        /*005c*/ 	.byte	0x03, 0x19
        /*005e*/ 	.short	0x0018


	//----- nvinfo : EIATTR_PARAM_CBANK
	.align		4
        /*0060*/ 	.byte	0x04, 0x0a
        /*0062*/ 	.short	(.L_35 - .L_34)
	.align		4
.L_34:
        /*0064*/ 	.word	index@(.nv.constant0._Z8sumScalePKfS0_Ph)
        /*0068*/ 	.short	0x0380
        /*006a*/ 	.short	0x0018


	//----- nvinfo : EIATTR_SW_WAR
	.align		4
.L_35:
        /*006c*/ 	.byte	0x04, 0x36
        /*006e*/ 	.short	(.L_37 - .L_36)
.L_36:
        /*0070*/ 	.word	0x00000008
.L_37:


//--------------------- .nv.info._Z13blur_verticalPKfPfS1_ --------------------------
	.section	.nv.info._Z13blur_verticalPKfPfS1_,"",@"SHT_CUDA_INFO"
	.sectionflags	@""
	.align	4


	//----- nvinfo : EIATTR_CUDA_API_VERSION
	.align		4
        /*0000*/ 	.byte	0x04, 0x37
        /*0002*/ 	.short	(.L_39 - .L_38)
.L_38:
        /*0004*/ 	.word	0x00000082


	//----- nvinfo : EIATTR_KPARAM_INFO
	.align		4
.L_39:
        /*0008*/ 	.byte	0x04, 0x17
        /*000a*/ 	.short	(.L_41 - .L_40)
.L_40:
        /*000c*/ 	.word	0x00000000
        /*0010*/ 	.short	0x0002
        /*0012*/ 	.short	0x0010
        /*0014*/ 	.byte	0x00, 0xf5, 0x21, 0x00


	//----- nvinfo : EIATTR_KPARAM_INFO
	.align		4
.L_41:
        /*0018*/ 	.byte	0x04, 0x17
        /*001a*/ 	.short	(.L_43 - .L_42)
.L_42:
        /*001c*/ 	.word	0x00000000
        /*0020*/ 	.short	0x0001
        /*0022*/ 	.short	0x0008
        /*0024*/ 	.byte	0x00, 0xf5, 0x21, 0x00


	//----- nvinfo : EIATTR_KPARAM_INFO
	.align		4
.L_43:
        /*0028*/ 	.byte	0x04, 0x17
        /*002a*/ 	.short	(.L_45 - .L_44)
.L_44:
        /*002c*/ 	.word	0x00000000
        /*0030*/ 	.short	0x0000
        /*0032*/ 	.short	0x0000
        /*0034*/ 	.byte	0x00, 0xf5, 0x21, 0x00


	//----- nvinfo : EIATTR_SPARSE_MMA_MASK
	.align		4
.L_45:
        /*0038*/ 	.byte	0x03, 0x50
        /*003a*/ 	.short	0x0000


	//----- nvinfo : EIATTR_MAXREG_COUNT
	.align		4
        /*003c*/ 	.byte	0x03, 0x1b
        /*003e*/ 	.short	0x00ff


	//----- nvinfo : EIATTR_MERCURY_ISA_VERSION
	.align		4
        /*0040*/ 	.byte	0x03, 0x5f
        /*0042*/ 	.short	0x0101


	//----- nvinfo : EIATTR_VRC_CTA_INIT_COUNT
	.align		4
        /*0044*/ 	.byte	0x02, 0x4a
	.zero		1
	.zero		1


	//----- nvinfo : EIATTR_EXIT_INSTR_OFFSETS
	.align		4
        /*0048*/ 	.byte	0x04, 0x1c
        /*004a*/ 	.short	(.L_47 - .L_46)


	//   ....[0]....
.L_46:
        /*004c*/ 	.word	0x000000d0


	//   ....[1]....
        /*0050*/ 	.word	0x00000e10


	//----- nvinfo : EIATTR_CBANK_PARAM_SIZE
	.align		4
.L_47:
        /*0054*/ 	.byte	0x03, 0x19
        /*0056*/ 	.short	0x0018


	//----- nvinfo : EIATTR_PARAM_CBANK
	.align		4
        /*0058*/ 	.byte	0x04, 0x0a
        /*005a*/ 	.short	(.L_49 - .L_48)
	.align		4
.L_48:
        /*005c*/ 	.word	index@(.nv.constant0._Z13blur_verticalPKfPfS1_)
        /*0060*/ 	.short	0x0380
        /*0062*/ 	.short	0x0018


	//----- nvinfo : EIATTR_SW_WAR
	.align		4
.L_49:
        /*0064*/ 	.byte	0x04, 0x36
        /*0066*/ 	.short	(.L_51 - .L_50)
.L_50:
        /*0068*/ 	.word	0x00000008
.L_51:


//--------------------- .nv.info._Z15blur_horizontalPKhPfS1_ --------------------------
	.section	.nv.info._Z15blur_horizontalPKhPfS1_,"",@"SHT_CUDA_INFO"
	.sectionflags	@""
	.align	4


	//----- nvinfo : EIATTR_CUDA_API_VERSION
	.align		4
        /*0000*/ 	.byte	0x04, 0x37
        /*0002*/ 	.short	(.L_53 - .L_52)
.L_52:
        /*0004*/ 	.word	0x00000082


	//----- nvinfo : EIATTR_KPARAM_INFO
	.align		4
.L_53:
        /*0008*/ 	.byte	0x04, 0x17
        /*000a*/ 	.short	(.L_55 - .L_54)
.L_54:
        /*000c*/ 	.word	0x00000000
        /*0010*/ 	.short	0x0002
        /*0012*/ 	.short	0x0010
        /*0014*/ 	.byte	0x00, 0xf5, 0x21, 0x00


	//----- nvinfo : EIATTR_KPARAM_INFO
	.align		4
.L_55:
        /*0018*/ 	.byte	0x04, 0x17
        /*001a*/ 	.short	(.L_57 - .L_56)
.L_56:
        /*001c*/ 	.word	0x00000000
        /*0020*/ 	.short	0x0001
        /*0022*/ 	.short	0x0008
        /*0024*/ 	.byte	0x00, 0xf5, 0x21, 0x00


	//----- nvinfo : EIATTR_KPARAM_INFO
	.align		4
.L_57:
        /*0028*/ 	.byte	0x04, 0x17
        /*002a*/ 	.short	(.L_59 - .L_58)
.L_58:
        /*002c*/ 	.word	0x00000000
        /*0030*/ 	.short	0x0000
        /*0032*/ 	.short	0x0000
        /*0034*/ 	.byte	0x00, 0xf5, 0x21, 0x00


	//----- nvinfo : EIATTR_SPARSE_MMA_MASK
	.align		4
.L_59:
        /*0038*/ 	.byte	0x03, 0x50
        /*003a*/ 	.short	0x0000


	//----- nvinfo : EIATTR_MAXREG_COUNT
	.align		4
        /*003c*/ 	.byte	0x03, 0x1b
        /*003e*/ 	.short	0x00ff


	//----- nvinfo : EIATTR_MERCURY_ISA_VERSION
	.align		4
        /*0040*/ 	.byte	0x03, 0x5f
        /*0042*/ 	.short	0x0101


	//----- nvinfo : EIATTR_VRC_CTA_INIT_COUNT
	.align		4
        /*0044*/ 	.byte	0x02, 0x4a
	.zero		1
	.zero		1


	//----- nvinfo : EIATTR_EXIT_INSTR_OFFSETS
	.align		4
        /*0048*/ 	.byte	0x04, 0x1c
        /*004a*/ 	.short	(.L_61 - .L_60)


	//   ....[0]....
.L_60:
        /*004c*/ 	.word	0x000000d0


	//   ....[1]....
        /*0050*/ 	.word	0x00000ff0


	//----- nvinfo : EIATTR_CBANK_PARAM_SIZE
	.align		4
.L_61:
        /*0054*/ 	.byte	0x03, 0x19
        /*0056*/ 	.short	0x0018


	//----- nvinfo : EIATTR_PARAM_CBANK
	.align		4
        /*0058*/ 	.byte	0x04, 0x0a
        /*005a*/ 	.short	(.L_63 - .L_62)
	.align		4
.L_62:
        /*005c*/ 	.word	index@(.nv.constant0._Z15blur_horizontalPKhPfS1_)
        /*0060*/ 	.short	0x0380
        /*0062*/ 	.short	0x0018


	//----- nvinfo : EIATTR_SW_WAR
	.align		4
.L_63:
        /*0064*/ 	.byte	0x04, 0x36
        /*0066*/ 	.short	(.L_65 - .L_64)
.L_64:
        /*0068*/ 	.word	0x00000008
.L_65:


//--------------------- .nv.callgraph             --------------------------
	.section	.nv.callgraph,"",@"SHT_CUDA_CALLGRAPH"
	.align	4
	.sectionentsize	8
	.align		4
        /*0000*/ 	.word	0x00000000
	.align		4
        /*0004*/ 	.word	0xffffffff
	.align		4
        /*0008*/ 	.word	0x00000000
	.align		4
        /*000c*/ 	.word	0xfffffffe
	.align		4
        /*0010*/ 	.word	0x00000000
	.align		4
        /*0014*/ 	.word	0xfffffffd
	.align		4
        /*0018*/ 	.word	0x00000000
	.align		4
        /*001c*/ 	.word	0xfffffffc


//--------------------- .nv.constant3             --------------------------
	.section	.nv.constant3,"a",@progbits
	.align	4
.nv.constant3:
	.type		KSIZE,@object
	.size		KSIZE,(WIDTH - KSIZE)
KSIZE:
	.zero		4
	.type		WIDTH,@object
	.size		WIDTH,(HEIGHT - WIDTH)
WIDTH:
	.zero		4
	.type		HEIGHT,@object
	.size		HEIGHT,(THRESHOLD - HEIGHT)
HEIGHT:
	.zero		4
	.type		THRESHOLD,@object
	.size		THRESHOLD,(.L_3 - THRESHOLD)
THRESHOLD:
	.zero		4
.L_3:


//--------------------- .text._Z8sumScalePKfS0_Ph --------------------------
	.section	.text._Z8sumScalePKfS0_Ph,"ax",@progbits
	.align	128
        .global         _Z8sumScalePKfS0_Ph
        .type           _Z8sumScalePKfS0_Ph,@function
        .size           _Z8sumScalePKfS0_Ph,(.L_x_15 - _Z8sumScalePKfS0_Ph)
        .other          _Z8sumScalePKfS0_Ph,@"STO_CUDA_ENTRY STV_DEFAULT"
_Z8sumScalePKfS0_Ph:
.text._Z8sumScalePKfS0_Ph:
[----:B------:R-:W-:Y:S01]  /*0000*/  LDC R1, c[0x0][0x37c] ;  /* 0x0000df00ff017b82 */ /* 0x000fe20000000800 */
[----:B------:R-:W0:Y:S07]  /*0010*/  S2R R2, SR_TID.Y ;  /* 0x0000000000027919 */ /* 0x000e2e0000002200 */
[----:B------:R-:W1:Y:S01]  /*0020*/  LDC R0, c[0x0][0x360] ;  /* 0x0000d800ff007b82 */ /* 0x000e620000000800 */
[----:B------:R-:W2:Y:S01]  /*0030*/  LDCU UR6, c[0x3][0x8] ;  /* 0x00c00100ff0677ac */ /* 0x000ea20008000800 */
[----:B------:R-:W1:Y:S01]  /*0040*/  S2R R3, SR_TID.X ;  /* 0x0000000000037919 */ /* 0x000e620000002100 */
[----:B------:R-:W3:Y:S05]  /*0050*/  LDCU UR7, c[0x3][0x4] ;  /* 0x00c00080ff0777ac */ /* 0x000eea0008000800 */
[----:B------:R-:W0:Y:S08]  /*0060*/  S2UR UR5, SR_CTAID.Y ;  /* 0x00000000000579c3 */ /* 0x000e300000002600 */
[----:B------:R-:W0:Y:S08]  /*0070*/  LDC R7, c[0x0][0x364] ;  /* 0x0000d900ff077b82 */ /* 0x000e300000000800 */
[----:B------:R-:W1:Y:S01]  /*0080*/  S2UR UR4, SR_CTAID.X ;  /* 0x00000000000479c3 */ /* 0x000e620000002500 */
[----:B0-----:R-:W-:-:S05]  /*0090*/  IMAD R7, R7, UR5, R2 ;  /* 0x0000000507077c24 */ /* 0x001fca000f8e0202 */
[----:B--2---:R-:W-:Y:S01]  /*00a0*/  ISETP.GE.AND P0, PT, R7, UR6, PT ;  /* 0x0000000607007c0c */ /* 0x004fe2000bf06270 */
[----:B-1----:R-:W-:-:S05]  /*00b0*/  IMAD R0, R0, UR4, R3 ;  /* 0x0000000400007c24 */ /* 0x002fca000f8e0203 */
[----:B---3--:R-:W-:-:S13]  /*00c0*/  ISETP.GE.OR P0, PT, R0, UR7, P0 ;  /* 0x0000000700007c0c */ /* 0x008fda0008706670 */
[----:B------:R-:W-:Y:S05]  /*00d0*/  @P0 EXIT ;  /* 0x000000000000094d */ /* 0x000fea0003800000 */
[----:B------:R-:W0:Y:S01]  /*00e0*/  LDC.64 R2, c[0x0][0x388] ;  /* 0x0000e200ff027b82 */ /* 0x000e220000000a00 */
[----:B------:R-:W1:Y:S01]  /*00f0*/  LDCU.64 UR4, c[0x0][0x358] ;  /* 0x00006b00ff0477ac */ /* 0x000e620008000a00 */
[----:B------:R-:W-:-:S06]  /*0100*/  IMAD R7, R7, UR7, R0 ;  /* 0x0000000707077c24 */ /* 0x000fcc000f8e0200 */
[----:B------:R-:W2:Y:S01]  /*0110*/  LDC.64 R4, c[0x0][0x380] ;  /* 0x0000e000ff047b82 */ /* 0x000ea20000000a00 */
[----:B0-----:R-:W-:-:S06]  /*0120*/  IMAD.WIDE R2, R7, 0x4, R2 ;  /* 0x0000000407027825 */ /* 0x001fcc00078e0202 */
[----:B-1----:R-:W3:Y:S01]  /*0130*/  LDG.E R2, desc[UR4][R2.64] ;  /* 0x0000000402027981 */ /* 0x002ee2000c1e1900 */
[----:B--2---:R-:W-:-:S06]  /*0140*/  IMAD.WIDE R4, R7, 0x4, R4 ;  /* 0x0000000407047825 */ /* 0x004fcc00078e0204 */
[----:B------:R-:W3:Y:S01]  /*0150*/  LDG.E R5, desc[UR4][R4.64] ;  /* 0x0000000404057981 */ /* 0x000ee2000c1e1900 */
[----:B------:R-:W-:Y:S01]  /*0160*/  BSSY.RECONVERGENT B0, `(.L_x_0) ;  /* 0x000000a000007945 */ /* 0x000fe20003800200 */
[----:B------:R-:W-:Y:S02]  /*0170*/  IMAD.MOV.U32 R6, RZ, RZ, RZ ;  /* 0x000000ffff067224 */ /* 0x000fe400078e00ff */
[----:B---3--:R-:W-:-:S04]  /*0180*/  FADD R0, R2, -R5 ;  /* 0x8000000502007221 */ /* 0x008fc80000000000 */
[----:B------:R-:W-:-:S05]  /*0190*/  FMUL R0, R0, 20 ;  /* 0x41a0000000007820 */ /* 0x000fca0000400000 */
[----:B------:R-:W-:-:S13]  /*01a0*/  FSETP.GT.AND P0, PT, R0, 255, PT ;  /* 0x437f00000000780b */ /* 0x000fda0003f04000 */
[----:B------:R-:W-:Y:S05]  /*01b0*/  @P0 BRA `(.L_x_1) ;  /* 0x0000000000100947 */ /* 0x000fea0003800000 */
[----:B------:R-:W-:Y:S01]  /*01c0*/  FADD R0, -R0, 255 ;  /* 0x437f000000007421 */ /* 0x000fe20000000100 */
[----:B------:R-:W-:-:S04]  /*01d0*/  HFMA2 R6, -RZ, RZ, 3.748046875, 0 ;  /* 0x437f0000ff067431 */ /* 0x000fc800000001ff */
[----:B------:R-:W-:-:S13]  /*01e0*/  FSETP.GT.AND P0, PT, R0, 255, PT ;  /* 0x437f00000000780b */ /* 0x000fda0003f04000 */
[----:B------:R-:W-:-:S07]  /*01f0*/  @!P0 IMAD.MOV.U32 R6, RZ, RZ, R0 ;  /* 0x000000ffff068224 */ /* 0x000fce00078e0000 */
.L_x_1:
[----:B------:R-:W-:Y:S05]  /*0200*/  BSYNC.RECONVERGENT B0 ;  /* 0x0000000000007941 */ /* 0x000fea0003800200 */
.L_x_0:
[----:B------:R-:W0:Y:S01]  /*0210*/  LDCU UR6, c[0x3][0xc] ;  /* 0x00c00180ff0677ac */ /* 0x000e220008000800 */
[----:B------:R-:W1:Y:S01]  /*0220*/  F2I.U32.TRUNC.NTZ R5, R6 ;  /* 0x0000000600057305 */ /* 0x000e62000020f000 */
[----:B------:R-:W2:Y:S01]  /*0230*/  LDCU.64 UR8, c[0x0][0x390] ;  /* 0x00007200ff0877ac */ /* 0x000ea20008000a00 */
[----:B-1----:R-:W-:Y:S02]  /*0240*/  LOP3.LUT R0, R5, 0xff, RZ, 0xc0, !PT ;  /* 0x000000ff05007812 */ /* 0x002fe400078ec0ff */
[----:B0-----:R-:W-:Y:S02]  /*0250*/  ISETP.LE.AND P1, PT, RZ, UR6, PT ;  /* 0x00000006ff007c0c */ /* 0x001fe4000bf23270 */
[----:B------:R-:W-:Y:S02]  /*0260*/  ISETP.GT.U32.AND P0, PT, R0, UR6, PT ;  /* 0x0000000600007c0c */ /* 0x000fe4000bf04070 */
[----:B--2---:R-:W-:-:S04]  /*0270*/  IADD3 R2, P2, PT, R7, UR8, RZ ;  /* 0x0000000807027c10 */ /* 0x004fc8000ff5e0ff */
[----:B------:R-:W-:-:S05]  /*0280*/  LEA.HI.X.SX32 R3, R7, UR9, 0x1, P2 ;  /* 0x0000000907037c11 */ /* 0x000fca00090f0eff */
[----:B------:R-:W-:-:S05]  /*0290*/  @P1 SEL R5, RZ, 0xff, !P0 ;  /* 0x000000ffff051807 */ /* 0x000fca0004000000 */
[----:B------:R-:W-:Y:S01]  /*02a0*/  STG.E.U8 desc[UR4][R2.64], R5 ;  /* 0x0000000502007986 */ /* 0x000fe2000c101104 */
[----:B------:R-:W-:Y:S05]  /*02b0*/  EXIT ;  /* 0x000000000000794d */ /* 0x000fea0003800000 */
.L_x_2:
[----:B------:R-:W-:-:S00]  /*02c0*/  BRA `(.L_x_2) ;  /* 0xfffffffc00fc7947 */ /* 0x000fc0000383ffff */
[----:B------:R-:W-:-:S00]  /*02d0*/  NOP ;  /* 0x0000000000007918 */ /* 0x000fc00000000000 */
        /* <DEDUP_REMOVED lines=10> */
.L_x_15:


//--------------------- .text._Z13blur_verticalPKfPfS1_ --------------------------
	.section	.text._Z13blur_verticalPKfPfS1_,"ax",@progbits
	.align	128
        .global         _Z13blur_verticalPKfPfS1_
        .type           _Z13blur_verticalPKfPfS1_,@function
        .size           _Z13blur_verticalPKfPfS1_,(.L_x_16 - _Z13blur_verticalPKfPfS1_)
        .other          _Z13blur_verticalPKfPfS1_,@"STO_CUDA_ENTRY STV_DEFAULT"
_Z13blur_verticalPKfPfS1_:
.text._Z13blur_verticalPKfPfS1_:
        /* <DEDUP_REMOVED lines=14> */
[----:B------:R-:W0:Y:S01]  /*00e0*/  LDC R5, c[0x3][RZ] ;  /* 0x00c00000ff057b82 */ /* 0x000e220000000800 */
[----:B------:R-:W1:Y:S01]  /*00f0*/  LDCU.64 UR6, c[0x0][0x358] ;  /* 0x00006b00ff0677ac */ /* 0x000e620008000a00 */
[----:B------:R-:W-:Y:S01]  /*0100*/  IMAD.MOV.U32 R26, RZ, RZ, RZ ;  /* 0x000000ffff1a7224 */ /* 0x000fe200078e00ff */
[C---:B0-----:R-:W-:Y:S02]  /*0110*/  ISETP.GE.AND P0, PT, R5.reuse, -0x1, PT ;  /* 0xffffffff0500780c */ /* 0x041fe40003f06270 */
[----:B------:R-:W-:-:S11]  /*0120*/  LEA.HI R5, R5, R5, RZ, 0x1 ;  /* 0x0000000505057211 */ /* 0x000fd600078f08ff */
[----:B-1----:R-:W-:Y:S05]  /*0130*/  @!P0 BRA `(.L_x_3) ;  /* 0x0000000c00248947 */ /* 0x002fea0003800000 */
[----:B------:R-:W-:Y:S01]  /*0140*/  SHF.R.S32.HI R5, RZ, 0x1, R5 ;  /* 0x00000001ff057819 */ /* 0x000fe20000011405 */
[----:B------:R-:W-:Y:S01]  /*0150*/  UIADD3 UR4, UPT, UPT, UR8, -0x1, URZ ;  /* 0xffffffff08047890 */ /* 0x000fe2000fffe0ff */
[----:B------:R-:W-:Y:S02]  /*0160*/  IMAD.MOV.U32 R26, RZ, RZ, RZ ;  /* 0x000000ffff1a7224 */ /* 0x000fe400078e00ff */
[----:B------:R-:W-:Y:S01]  /*0170*/  IABS R4, R5 ;  /* 0x0000000500047213 */ /* 0x000fe20000000000 */
[----:B------:R-:W-:-:S04]  /*0180*/  IMAD.MOV R8, RZ, RZ, -R5 ;  /* 0x000000ffff087224 */ /* 0x000fc800078e0a05 */
[----:B------:R-:W-:-:S04]  /*0190*/  IMAD.IADD R4, R5, 0x1, R4 ;  /* 0x0000000105047824 */ /* 0x000fc800078e0204 */
[C---:B------:R-:W-:Y:S01]  /*01a0*/  VIADD R6, R4.reuse, 0x1 ;  /* 0x0000000104067836 */ /* 0x040fe20000000000 */
[----:B------:R-:W-:-:S04]  /*01b0*/  ISETP.GE.U32.AND P0, PT, R4, 0x7, PT ;  /* 0x000000070400780c */ /* 0x000fc80003f06070 */
[----:B------:R-:W-:-:S09]  /*01c0*/  LOP3.LUT R7, R6, 0x7, RZ, 0xc0, !PT ;  /* 0x0000000706077812 */ /* 0x000fd200078ec0ff */
[----:B------:R-:W-:Y:S05]  /*01d0*/  @!P0 BRA `(.L_x_4) ;  /* 0x0000000400808947 */ /* 0x000fea0003800000 */
[----:B------:R-:W0:Y:S01]  /*01e0*/  LDC.64 R12, c[0x0][0x380] ;  /* 0x0000e000ff0c7b82 */ /* 0x000e220000000a00 */
[----:B------:R-:W-:Y:S01]  /*01f0*/  LOP3.LUT R9, R6, 0xfffffff8, RZ, 0xc0, !PT ;  /* 0xfffffff806097812 */ /* 0x000fe200078ec0ff */
[----:B------:R-:W-:Y:S01]  /*0200*/  IMAD.MOV.U32 R26, RZ, RZ, RZ ;  /* 0x000000ffff1a7224 */ /* 0x000fe200078e00ff */
[----:B------:R-:W-:Y:S01]  /*0210*/  IADD3 R8, PT, PT, -R5, 0x3, RZ ;  /* 0x0000000305087810 */ /* 0x000fe20007ffe1ff */
[----:B------:R-:W-:Y:S01]  /*0220*/  IMAD.MOV.U32 R2, RZ, RZ, 0x3 ;  /* 0x00000003ff027424 */ /* 0x000fe200078e00ff */
[----:B------:R-:W-:Y:S01]  /*0230*/  IADD3 R10, PT, PT, R0, -R5, RZ ;  /* 0x80000005000a7210 */ /* 0x000fe20007ffe0ff */
[----:B------:R-:W-:Y:S02]  /*0240*/  IMAD.MOV R9, RZ, RZ, -R9 ;  /* 0x000000ffff097224 */ /* 0x000fe400078e0a09 */
[----:B------:R-:W1:Y:S05]  /*0250*/  LDC.64 R14, c[0x0][0x390] ;  /* 0x0000e400ff0e7b82 */ /* 0x000e6a0000000a00 */
.L_x_5:
[C---:B------:R-:W-:Y:S01]  /*0260*/  VIADD R16, R10.reuse, 0x1 ;  /* 0x000000010a107836 */ /* 0x040fe20000000000 */
[----:B------:R-:W-:Y:S01]  /*0270*/  ISETP.GE.AND P1, PT, R10, UR8, PT ;  /* 0x000000080a007c0c */ /* 0x000fe2000bf26270 */
[----:B------:R-:W-:Y:S01]  /*0280*/  VIADD R21, R2, 0xfffffffd ;  /* 0xfffffffd02157836 */ /* 0x000fe20000000000 */
[----:B------:R-:W-:Y:S02]  /*0290*/  IADD3 R18, PT, PT, R10, 0x2, RZ ;  /* 0x000000020a127810 */ /* 0x000fe40007ffe0ff */
[----:B------:R-:W-:Y:S01]  /*02a0*/  ISETP.GE.AND P2, PT, R16, UR8, PT ;  /* 0x0000000810007c0c */ /* 0x000fe2000bf46270 */
[----:B-1----:R-:W-:Y:S01]  /*02b0*/  IMAD.WIDE R20, R21, 0x4, R14 ;  /* 0x0000000415147825 */ /* 0x002fe200078e020e */
[C---:B------:R-:W-:Y:S02]  /*02c0*/  ISETP.GE.AND P0, PT, R10.reuse, RZ, PT ;  /* 0x000000ff0a00720c */ /* 0x040fe40003f06270 */
[----:B------:R-:W-:Y:S02]  /*02d0*/  SEL R11, R10, UR4, !P1 ;  /* 0x000000040a0b7c07 */ /* 0x000fe4000c800000 */
[----:B------:R-:W-:Y:S01]  /*02e0*/  ISETP.GE.AND P1, PT, R16, RZ, PT ;  /* 0x000000ff1000720c */ /* 0x000fe20003f26270 */
[----:B------:R-:W2:Y:S01]  /*02f0*/  LDG.E R24, desc[UR6][R20.64+0x4] ;  /* 0x0000040614187981 */ /* 0x000ea2000c1e1900 */
[----:B------:R-:W-:-:S02]  /*0300*/  ISETP.GE.AND P3, PT, R18, UR8, PT ;  /* 0x0000000812007c0c */ /* 0x000fc4000bf66270 */
[----:B------:R-:W-:Y:S01]  /*0310*/  SEL R17, R16, UR4, !P2 ;  /* 0x0000000410117c07 */ /* 0x000fe2000d000000 */
[----:B------:R-:W3:Y:S01]  /*0320*/  LDG.E R25, desc[UR6][R20.64+0x8] ;  /* 0x0000080614197981 */ /* 0x000ee2000c1e1900 */
[----:B------:R-:W-:Y:S02]  /*0330*/  SEL R16, R11, RZ, P0 ;  /* 0x000000ff0b107207 */ /* 0x000fe40000000000 */
[C---:B------:R-:W-:Y:S02]  /*0340*/  ISETP.GE.AND P0, PT, R18.reuse, RZ, PT ;  /* 0x000000ff1200720c */ /* 0x040fe40003f06270 */
[----:B------:R-:W-:Y:S01]  /*0350*/  SEL R11, R18, UR4, !P3 ;  /* 0x00000004120b7c07 */ /* 0x000fe2000d800000 */
[----:B------:R-:W-:Y:S01]  /*0360*/  IMAD R23, R16, UR9, R3 ;  /* 0x0000000910177c24 */ /* 0x000fe2000f8e0203 */
[----:B------:R-:W-:Y:S02]  /*0370*/  SEL R18, R17, RZ, P1 ;  /* 0x000000ff11127207 */ /* 0x000fe40000800000 */
[----:B------:R-:W-:Y:S01]  /*0380*/  SEL R16, R11, RZ, P0 ;  /* 0x000000ff0b107207 */ /* 0x000fe20000000000 */
[----:B0-----:R-:W-:Y:S01]  /*0390*/  IMAD.WIDE R22, R23, 0x4, R12 ;  /* 0x0000000417167825 */ /* 0x001fe200078e020c */
[----:B------:R-:W4:Y:S03]  /*03a0*/  LDG.E R11, desc[UR6][R20.64] ;  /* 0x00000006140b7981 */ /* 0x000f26000c1e1900 */
[----:B------:R-:W-:-:S02]  /*03b0*/  IMAD R19, R18, UR9, R3 ;  /* 0x0000000912137c24 */ /* 0x000fc4000f8e0203 */
[----:B------:R-:W4:Y:S01]  /*03c0*/  LDG.E R23, desc[UR6][R22.64] ;  /* 0x0000000616177981 */ /* 0x000f22000c1e1900 */
[----:B------:R-:W-:Y:S02]  /*03d0*/  IMAD R17, R16, UR9, R3 ;  /* 0x0000000910117c24 */ /* 0x000fe4000f8e0203 */
[----:B------:R-:W-:-:S06]  /*03e0*/  IMAD.WIDE R18, R19, 0x4, R12 ;  /* 0x0000000413127825 */ /* 0x000fcc00078e020c */
[----:B------:R-:W2:Y:S01]  /*03f0*/  LDG.E R18, desc[UR6][R18.64] ;  /* 0x0000000612127981 */ /* 0x000ea2000c1e1900 */
[----:B------:R-:W-:-:S03]  /*0400*/  IMAD.WIDE R16, R17, 0x4, R12 ;  /* 0x0000000411107825 */ /* 0x000fc600078e020c */
[----:B------:R-:W5:Y:S04]  /*0410*/  LDG.E R22, desc[UR6][R20.64+0x10] ;  /* 0x0000100614167981 */ /* 0x000f68000c1e1900 */
[----:B------:R-:W3:Y:S01]  /*0420*/  LDG.E R16, desc[UR6][R16.64] ;  /* 0x0000000610107981 */ /* 0x000ee2000c1e1900 */
[----:B------:R-:W-:-:S05]  /*0430*/  VIADD R27, R10, 0x3 ;  /* 0x000000030a1b7836 */ /* 0x000fca0000000000 */
[C---:B------:R-:W-:Y:S02]  /*0440*/  ISETP.GE.AND P1, PT, R27.reuse, UR8, PT ;  /* 0x000000081b007c0c */ /* 0x040fe4000bf26270 */
[C---:B------:R-:W-:Y:S02]  /*0450*/  ISETP.GE.AND P0, PT, R27.reuse, RZ, PT ;  /* 0x000000ff1b00720c */ /* 0x040fe40003f06270 */
[----:B------:R-:W-:Y:S01]  /*0460*/  SEL R27, R27, UR4, !P1 ;  /* 0x000000041b1b7c07 */ /* 0x000fe2000c800000 */
[----:B----4-:R-:W-:Y:S01]  /*0470*/  FFMA R11, R23, R11, R26 ;  /* 0x0000000b170b7223 */ /* 0x010fe2000000001a */
[----:B------:R-:W-:Y:S01]  /*0480*/  VIADD R26, R10, 0x4 ;  /* 0x000000040a1a7836 */ /* 0x000fe20000000000 */
[----:B------:R-:W4:Y:S02]  /*0490*/  LDG.E R23, desc[UR6][R20.64+0x18] ;  /* 0x0000180614177981 */ /* 0x000f24000c1e1900 */
[----:B--2---:R-:W-:Y:S01]  /*04a0*/  FFMA R11, R18, R24, R11 ;  /* 0x00000018120b7223 */ /* 0x004fe2000000000b */
[----:B------:R-:W-:Y:S01]  /*04b0*/  SEL R18, R27, RZ, P0 ;  /* 0x000000ff1b127207 */ /* 0x000fe20000000000 */
[----:B------:R-:W-:Y:S01]  /*04c0*/  VIADD R27, R10, 0x5 ;  /* 0x000000050a1b7836 */ /* 0x000fe20000000000 */
[----:B------:R-:W-:Y:S01]  /*04d0*/  ISETP.GE.AND P1, PT, R26, UR8, PT ;  /* 0x000000081a007c0c */ /* 0x000fe2000bf26270 */
[----:B------:R-:W2:Y:S02]  /*04e0*/  LDG.E R24, desc[UR6][R20.64+0xc] ;  /* 0x00000c0614187981 */ /* 0x000ea4000c1e1900 */
[----:B------:R-:W-:Y:S01]  /*04f0*/  IMAD R19, R18, UR9, R3 ;  /* 0x0000000912137c24 */ /* 0x000fe2000f8e0203 */
[----:B------:R-:W-:-:S03]  /*0500*/  ISETP.GE.AND P0, PT, R26, RZ, PT ;  /* 0x000000ff1a00720c */ /* 0x000fc60003f06270 */
[----:B------:R-:W-:Y:S01]  /*0510*/  IMAD.WIDE R18, R19, 0x4, R12 ;  /* 0x0000000413127825 */ /* 0x000fe200078e020c */
[----:B------:R-:W-:Y:S02]  /*0520*/  SEL R26, R26, UR4, !P1 ;  /* 0x000000041a1a7c07 */ /* 0x000fe4000c800000 */
[C---:B------:R-:W-:Y:S01]  /*0530*/  ISETP.GE.AND P1, PT, R27.reuse, UR8, PT ;  /* 0x000000081b007c0c */ /* 0x040fe2000bf26270 */
[----:B---3--:R-:W-:Y:S01]  /*0540*/  FFMA R11, R16, R25, R11 ;  /* 0x00000019100b7223 */ /* 0x008fe2000000000b */
[----:B------:R0:W2:Y:S01]  /*0550*/  LDG.E R28, desc[UR6][R18.64] ;  /* 0x00000006121c7981 */ /* 0x0000a2000c1e1900 */
[----:B------:R-:W-:Y:S02]  /*0560*/  SEL R16, R26, RZ, P0 ;  /* 0x000000ff1a107207 */ /* 0x000fe40000000000 */
[C---:B------:R-:W-:Y:S01]  /*0570*/  ISETP.GE.AND P0, PT, R27.reuse, RZ, PT ;  /* 0x000000ff1b00720c */ /* 0x040fe20003f06270 */
[----:B------:R-:W3:Y:S01]  /*0580*/  LDG.E R25, desc[UR6][R20.64+0x14] ;  /* 0x0000140614197981 */ /* 0x000ee2000c1e1900 */
[----:B------:R-:W-:-:S03]  /*0590*/  SEL R29, R27, UR4, !P1 ;  /* 0x000000041b1d7c07 */ /* 0x000fc6000c800000 */
[----:B------:R1:W4:Y:S01]  /*05a0*/  LDG.E R26, desc[UR6][R20.64+0x1c] ;  /* 0x00001c06141a7981 */ /* 0x000322000c1e1900 */
[----:B0-----:R-:W-:-:S04]  /*05b0*/  IADD3 R18, PT, PT, R10, 0x6, RZ ;  /* 0x000000060a127810 */ /* 0x001fc80007ffe0ff */
[----:B------:R-:W-:Y:S01]  /*05c0*/  ISETP.GE.AND P1, PT, R18, UR8, PT ;  /* 0x0000000812007c0c */ /* 0x000fe2000bf26270 */
[----:B------:R-:W-:Y:S02]  /*05d0*/  IMAD R17, R16, UR9, R3 ;  /* 0x0000000910117c24 */ /* 0x000fe4000f8e0203 */
[----:B-1----:R-:W-:Y:S01]  /*05e0*/  VIADD R21, R10, 0x7 ;  /* 0x000000070a157836 */ /* 0x002fe20000000000 */
[----:B------:R-:W-:Y:S02]  /*05f0*/  SEL R20, R29, RZ, P0 ;  /* 0x000000ff1d147207 */ /* 0x000fe40000000000 */
[C---:B------:R-:W-:Y:S02]  /*0600*/  ISETP.GE.AND P0, PT, R18.reuse, RZ, PT ;  /* 0x000000ff1200720c */ /* 0x040fe40003f06270 */
[----:B------:R-:W-:Y:S02]  /*0610*/  SEL R18, R18, UR4, !P1 ;  /* 0x0000000412127c07 */ /* 0x000fe4000c800000 */
[----:B------:R-:W-:Y:S01]  /*0620*/  ISETP.GE.AND P1, PT, R21, UR8, PT ;  /* 0x0000000815007c0c */ /* 0x000fe2000bf26270 */
[----:B------:R-:W-:Y:S01]  /*0630*/  IMAD.WIDE R16, R17, 0x4, R12 ;  /* 0x0000000411107825 */ /* 0x000fe200078e020c */
[----:B------:R-:W-:-:S02]  /*0640*/  SEL R18, R18, RZ, P0 ;  /* 0x000000ff12127207 */ /* 0x000fc40000000000 */
[C---:B------:R-:W-:Y:S01]  /*0650*/  ISETP.GE.AND P0, PT, R21.reuse, RZ, PT ;  /* 0x000000ff1500720c */ /* 0x040fe20003f06270 */
[----:B------:R-:W-:Y:S01]  /*0660*/  IMAD R19, R20, UR9, R3 ;  /* 0x0000000914137c24 */ /* 0x000fe2000f8e0203 */
[----:B------:R-:W-:Y:S01]  /*0670*/  SEL R21, R21, UR4, !P1 ;  /* 0x0000000415157c07 */ /* 0x000fe2000c800000 */
[----:B------:R0:W5:Y:S03]  /*0680*/  LDG.E R27, desc[UR6][R16.64] ;  /* 0x00000006101b7981 */ /* 0x000166000c1e1900 */
[----:B------:R-:W-:Y:S01]  /*0690*/  SEL R20, R21, RZ, P0 ;  /* 0x000000ff15147207 */ /* 0x000fe20000000000 */
[----:B0-----:R-:W-:-:S04]  /*06a0*/  IMAD.WIDE R16, R19, 0x4, R12 ;  /* 0x0000000413107825 */ /* 0x001fc800078e020c */
[--C-:B------:R-:W-:Y:S02]  /*06b0*/  IMAD R19, R18, UR9, R3.reuse ;  /* 0x0000000912137c24 */ /* 0x100fe4000f8e0203 */
[----:B------:R-:W-:Y:S01]  /*06c0*/  IMAD R21, R20, UR9, R3 ;  /* 0x0000000914157c24 */ /* 0x000fe2000f8e0203 */
[----:B------:R-:W3:Y:S01]  /*06d0*/  LDG.E R16, desc[UR6][R16.64] ;  /* 0x0000000610107981 */ /* 0x000ee2000c1e1900 */
[----:B------:R-:W-:-:S04]  /*06e0*/  IMAD.WIDE R18, R19, 0x4, R12 ;  /* 0x0000000413127825 */ /* 0x000fc800078e020c */
[----:B------:R-:W-:Y:S02]  /*06f0*/  IMAD.WIDE R20, R21, 0x4, R12 ;  /* 0x0000000415147825 */ /* 0x000fe400078e020c */
[----:B------:R-:W4:Y:S04]  /*0700*/  LDG.E R18, desc[UR6][R18.64] ;  /* 0x0000000612127981 */ /* 0x000f28000c1e1900 */
[----:B------:R-:W4:Y:S01]  /*0710*/  LDG.E R20, desc[UR6][R20.64] ;  /* 0x0000000614147981 */ /* 0x000f22000c1e1900 */
[----:B------:R-:W-:-:S05]  /*0720*/  VIADD R9, R9, 0x8 ;  /* 0x0000000809097836 */ /* 0x000fca0000000000 */
[----:B------:R-:W-:Y:S01]  /*0730*/  ISETP.NE.AND P0, PT, R9, RZ, PT ;  /* 0x000000ff0900720c */ /* 0x000fe20003f05270 */
[----:B------:R-:W-:Y:S01]  /*0740*/  VIADD R8, R8, 0x8 ;  /* 0x0000000808087836 */ /* 0x000fe20000000000 */
[----:B------:R-:W-:Y:S01]  /*0750*/  IADD3 R10, PT, PT, R10, 0x8, RZ ;  /* 0x000000080a0a7810 */ /* 0x000fe20007ffe0ff */
[----:B------:R-:W-:Y:S02]  /*0760*/  VIADD R2, R2, 0x8 ;  /* 0x0000000802027836 */ /* 0x000fe40000000000 */
[----:B--2---:R-:W-:-:S04]  /*0770*/  FFMA R24, R28, R24, R11 ;  /* 0x000000181c187223 */ /* 0x004fc8000000000b */
[----:B-----5:R-:W-:-:S04]  /*0780*/  FFMA R27, R27, R22, R24 ;  /* 0x000000161b1b7223 */ /* 0x020fc80000000018 */
[----:B---3--:R-:W-:-:S04]  /*0790*/  FFMA R25, R16, R25, R27 ;  /* 0x0000001910197223 */ /* 0x008fc8000000001b */
[----:B----4-:R-:W-:-:S04]  /*07a0*/  FFMA R23, R18, R23, R25 ;  /* 0x0000001712177223 */ /* 0x010fc80000000019 */
[----:B------:R-:W-:Y:S01]  /*07b0*/  FFMA R26, R20, R26, R23 ;  /* 0x0000001a141a7223 */ /* 0x000fe20000000017 */
[----:B------:R-:W-:Y:S06]  /*07c0*/  @P0 BRA `(.L_x_5) ;  /* 0xfffffff800a40947 */ /* 0x000fec000383ffff */
[----:B------:R-:W-:-:S07]  /*07d0*/  VIADD R8, R8, 0xfffffffd ;  /* 0xfffffffd08087836 */ /* 0x000fce0000000000 */
.L_x_4:
[----:B------:R-:W-:-:S13]  /*07e0*/  ISETP.NE.AND P0, PT, R7, RZ, PT ;  /* 0x000000ff0700720c */ /* 0x000fda0003f05270 */
[----:B------:R-:W-:Y:S05]  /*07f0*/  @!P0 BRA `(.L_x_3) ;  /* 0x0000000400748947 */ /* 0x000fea0003800000 */
[----:B------:R-:W-:Y:S02]  /*0800*/  ISETP.GE.U32.AND P1, PT, R7, 0x4, PT ;  /* 0x000000040700780c */ /* 0x000fe40003f26070 */
[----:B------:R-:W-:-:S11]  /*0810*/  LOP3.LUT P0, R2, R6, 0x3, RZ, 0xc0, !PT ;  /* 0x0000000306027812 */ /* 0x000fd6000780c0ff */
[----:B------:R-:W-:Y:S05]  /*0820*/  @!P1 BRA `(.L_x_6) ;  /* 0x0000000000b49947 */ /* 0x000fea0003800000 */
[----:B------:R-:W0:Y:S01]  /*0830*/  LDC.64 R6, c[0x0][0x380] ;  /* 0x0000e000ff067b82 */ /* 0x000e220000000a00 */
[--C-:B------:R-:W-:Y:S02]  /*0840*/  IMAD.IADD R9, R0, 0x1, R8.reuse ;  /* 0x0000000100097824 */ /* 0x100fe400078e0208 */
[----:B------:R-:W-:Y:S02]  /*0850*/  IMAD.IADD R13, R5, 0x1, R8 ;  /* 0x00000001050d7824 */ /* 0x000fe400078e0208 */
[C---:B------:R-:W-:Y:S01]  /*0860*/  VIADD R12, R9.reuse, 0x1 ;  /* 0x00000001090c7836 */ /* 0x040fe20000000000 */
[C---:B------:R-:W-:Y:S01]  /*0870*/  ISETP.GE.AND P2, PT, R9.reuse, UR8, PT ;  /* 0x0000000809007c0c */ /* 0x040fe2000bf46270 */
[C---:B------:R-:W-:Y:S01]  /*0880*/  VIADD R16, R9.reuse, 0x3 ;  /* 0x0000000309107836 */ /* 0x040fe20000000000 */
[----:B------:R-:W1:Y:S01]  /*0890*/  LDC.64 R10, c[0x0][0x390] ;  /* 0x0000e400ff0a7b82 */ /* 0x000e620000000a00 */
[C---:B------:R-:W-:Y:S02]  /*08a0*/  ISETP.GE.AND P1, PT, R9.reuse, RZ, PT ;  /* 0x000000ff0900720c */ /* 0x040fe40003f26270 */
[----:B------:R-:W-:-:S02]  /*08b0*/  IADD3 R15, PT, PT, R9, 0x2, RZ ;  /* 0x00000002090f7810 */ /* 0x000fc40007ffe0ff */
[C---:B------:R-:W-:Y:S02]  /*08c0*/  ISETP.GE.AND P5, PT, R12.reuse, UR8, PT ;  /* 0x000000080c007c0c */ /* 0x040fe4000bfa6270 */
[----:B------:R-:W-:Y:S02]  /*08d0*/  SEL R9, R9, UR4, !P2 ;  /* 0x0000000409097c07 */ /* 0x000fe4000d000000 */
[C---:B------:R-:W-:Y:S02]  /*08e0*/  ISETP.GE.AND P3, PT, R12.reuse, RZ, PT ;  /* 0x000000ff0c00720c */ /* 0x040fe40003f66270 */
[----:B------:R-:W-:Y:S02]  /*08f0*/  SEL R14, R12, UR4, !P5 ;  /* 0x000000040c0e7c07 */ /* 0x000fe4000e800000 */
[----:B------:R-:W-:Y:S02]  /*0900*/  ISETP.GE.AND P4, PT, R15, UR8, PT ;  /* 0x000000080f007c0c */ /* 0x000fe4000bf86270 */
[----:B------:R-:W-:-:S02]  /*0910*/  SEL R12, R9, RZ, P1 ;  /* 0x000000ff090c7207 */ /* 0x000fc40000800000 */
[----:B------:R-:W-:Y:S02]  /*0920*/  SEL R14, R14, RZ, P3 ;  /* 0x000000ff0e0e7207 */ /* 0x000fe40001800000 */
[C---:B------:R-:W-:Y:S02]  /*0930*/  ISETP.GE.AND P2, PT, R15.reuse, RZ, PT ;  /* 0x000000ff0f00720c */ /* 0x040fe40003f46270 */
[----:B------:R-:W-:Y:S01]  /*0940*/  ISETP.GE.AND P5, PT, R16, UR8, PT ;  /* 0x0000000810007c0c */ /* 0x000fe2000bfa6270 */
[--C-:B------:R-:W-:Y:S01]  /*0950*/  IMAD R17, R14, UR9, R3.reuse ;  /* 0x000000090e117c24 */ /* 0x100fe2000f8e0203 */
[----:B------:R-:W-:Y:S01]  /*0960*/  SEL R9, R15, UR4, !P4 ;  /* 0x000000040f097c07 */ /* 0x000fe2000e000000 */
[----:B------:R-:W-:Y:S01]  /*0970*/  IMAD R15, R12, UR9, R3 ;  /* 0x000000090c0f7c24 */ /* 0x000fe2000f8e0203 */
[C---:B------:R-:W-:Y:S01]  /*0980*/  ISETP.GE.AND P1, PT, R16.reuse, RZ, PT ;  /* 0x000000ff1000720c */ /* 0x040fe20003f26270 */
[----:B-1----:R-:W-:Y:S01]  /*0990*/  IMAD.WIDE R10, R13, 0x4, R10 ;  /* 0x000000040d0a7825 */ /* 0x002fe200078e020a */
[----:B------:R-:W-:-:S02]  /*09a0*/  SEL R16, R16, UR4, !P5 ;  /* 0x0000000410107c07 */ /* 0x000fc4000e800000 */
[----:B------:R-:W-:Y:S01]  /*09b0*/  SEL R12, R9, RZ, P2 ;  /* 0x000000ff090c7207 */ /* 0x000fe20001000000 */
[----:B0-----:R-:W-:Y:S01]  /*09c0*/  IMAD.WIDE R14, R15, 0x4, R6 ;  /* 0x000000040f0e7825 */ /* 0x001fe200078e0206 */
[----:B------:R-:W-:Y:S01]  /*09d0*/  SEL R18, R16, RZ, P1 ;  /* 0x000000ff10127207 */ /* 0x000fe20000800000 */
[----:B------:R-:W2:Y:S02]  /*09e0*/  LDG.E R9, desc[UR6][R10.64] ;  /* 0x000000060a097981 */ /* 0x000ea4000c1e1900 */
[----:B------:R-:W-:Y:S02]  /*09f0*/  IMAD R13, R12, UR9, R3 ;  /* 0x000000090c0d7c24 */ /* 0x000fe4000f8e0203 */
[----:B------:R-:W-:Y:S01]  /*0a00*/  IMAD.WIDE R16, R17, 0x4, R6 ;  /* 0x0000000411107825 */ /* 0x000fe200078e0206 */
[----:B------:R-:W2:Y:S03]  /*0a10*/  LDG.E R15, desc[UR6][R14.64] ;  /* 0x000000060e0f7981 */ /* 0x000ea6000c1e1900 */
[----:B------:R-:W-:Y:S01]  /*0a20*/  IMAD R19, R18, UR9, R3 ;  /* 0x0000000912137c24 */ /* 0x000fe2000f8e0203 */
[----:B------:R-:W3:Y:S01]  /*0a30*/  LDG.E R20, desc[UR6][R10.64+0xc] ;  /* 0x00000c060a147981 */ /* 0x000ee2000c1e1900 */
[----:B------:R-:W-:-:S03]  /*0a40*/  IMAD.WIDE R12, R13, 0x4, R6 ;  /* 0x000000040d0c7825 */ /* 0x000fc600078e0206 */
[----:B------:R-:W4:Y:S01]  /*0a50*/  LDG.E R16, desc[UR6][R16.64] ;  /* 0x0000000610107981 */ /* 0x000f22000c1e1900 */
[----:B------:R-:W-:-:S03]  /*0a60*/  IMAD.WIDE R6, R19, 0x4, R6 ;  /* 0x0000000413067825 */ /* 0x000fc600078e0206 */
[----:B------:R-:W4:Y:S04]  /*0a70*/  LDG.E R18, desc[UR6][R10.64+0x4] ;  /* 0x000004060a127981 */ /* 0x000f28000c1e1900 */
[----:B------:R-:W5:Y:S04]  /*0a80*/  LDG.E R12, desc[UR6][R12.64] ;  /* 0x000000060c0c7981 */ /* 0x000f68000c1e1900 */
[----:B------:R-:W5:Y:S04]  /*0a90*/  LDG.E R19, desc[UR6][R10.64+0x8] ;  /* 0x000008060a137981 */ /* 0x000f68000c1e1900 */
[----:B------:R-:W3:Y:S01]  /*0aa0*/  LDG.E R6, desc[UR6][R6.64] ;  /* 0x0000000606067981 */ /* 0x000ee2000c1e1900 */
[----:B------:R-:W-:-:S02]  /*0ab0*/  VIADD R8, R8, 0x4 ;  /* 0x0000000408087836 */ /* 0x000fc40000000000 */
[----:B--2---:R-:W-:-:S04]  /*0ac0*/  FFMA R9, R15, R9, R26 ;  /* 0x000000090f097223 */ /* 0x004fc8000000001a */
[----:B----4-:R-:W-:-:S04]  /*0ad0*/  FFMA R9, R16, R18, R9 ;  /* 0x0000001210097223 */ /* 0x010fc80000000009 */
[----:B-----5:R-:W-:-:S04]  /*0ae0*/  FFMA R9, R12, R19, R9 ;  /* 0x000000130c097223 */ /* 0x020fc80000000009 */
[----:B---3--:R-:W-:-:S07]  /*0af0*/  FFMA R26, R6, R20, R9 ;  /* 0x00000014061a7223 */ /* 0x008fce0000000009 */
.L_x_6:
[----:B------:R-:W-:Y:S05]  /*0b00*/  @!P0 BRA `(.L_x_3) ;  /* 0x0000000000b08947 */ /* 0x000fea0003800000 */
[----:B------:R-:W-:Y:S02]  /*0b10*/  ISETP.NE.AND P0, PT, R2, 0x1, PT ;  /* 0x000000010200780c */ /* 0x000fe40003f05270 */
[----:B------:R-:W-:-:S04]  /*0b20*/  LOP3.LUT R4, R4, 0x1, RZ, 0xc0, !PT ;  /* 0x0000000104047812 */ /* 0x000fc800078ec0ff */
[----:B------:R-:W-:-:S07]  /*0b30*/  ISETP.NE.U32.AND P1, PT, R4, 0x1, PT ;  /* 0x000000010400780c */ /* 0x000fce0003f25070 */
[----:B------:R-:W-:Y:S06]  /*0b40*/  @!P0 BRA `(.L_x_7) ;  /* 0x0000000000648947 */ /* 0x000fec0003800000 */
[----:B------:R-:W0:Y:S01]  /*0b50*/  LDC.64 R10, c[0x0][0x390] ;  /* 0x0000e400ff0a7b82 */ /* 0x000e220000000a00 */
[----:B------:R-:W-:Y:S01]  /*0b60*/  IMAD.IADD R2, R0, 0x1, R8 ;  /* 0x0000000100027824 */ /* 0x000fe200078e0208 */
[----:B------:R-:W-:-:S03]  /*0b70*/  IADD3 R13, PT, PT, R5, R8, RZ ;  /* 0x00000008050d7210 */ /* 0x000fc60007ffe0ff */
[C---:B------:R-:W-:Y:S01]  /*0b80*/  VIADD R4, R2.reuse, 0x1 ;  /* 0x0000000102047836 */ /* 0x040fe20000000000 */
[C---:B------:R-:W-:Y:S02]  /*0b90*/  ISETP.GE.AND P2, PT, R2.reuse, UR8, PT ;  /* 0x0000000802007c0c */ /* 0x040fe4000bf46270 */
[----:B------:R-:W1:Y:S01]  /*0ba0*/  LDC.64 R6, c[0x0][0x380] ;  /* 0x0000e000ff067b82 */ /* 0x000e620000000a00 */
[----:B------:R-:W-:Y:S02]  /*0bb0*/  ISETP.GE.AND P0, PT, R2, RZ, PT ;  /* 0x000000ff0200720c */ /* 0x000fe40003f06270 */
[----:B------:R-:W-:Y:S02]  /*0bc0*/  ISETP.GE.AND P3, PT, R4, UR8, PT ;  /* 0x0000000804007c0c */ /* 0x000fe4000bf66270 */
[----:B------:R-:W-:Y:S02]  /*0bd0*/  SEL R2, R2, UR4, !P2 ;  /* 0x0000000402027c07 */ /* 0x000fe4000d000000 */
[----:B------:R-:W-:-:S02]  /*0be0*/  ISETP.GE.AND P2, PT, R4, RZ, PT ;  /* 0x000000ff0400720c */ /* 0x000fc40003f46270 */
[----:B------:R-:W-:Y:S02]  /*0bf0*/  SEL R4, R4, UR4, !P3 ;  /* 0x0000000404047c07 */ /* 0x000fe4000d800000 */
[----:B------:R-:W-:Y:S02]  /*0c00*/  SEL R2, R2, RZ, P0 ;  /* 0x000000ff02027207 */ /* 0x000fe40000000000 */
[----:B------:R-:W-:-:S03]  /*0c10*/  SEL R4, R4, RZ, P2 ;  /* 0x000000ff04047207 */ /* 0x000fc60001000000 */
[----:B------:R-:W-:Y:S02]  /*0c20*/  IMAD R9, R2, UR9, R3 ;  /* 0x0000000902097c24 */ /* 0x000fe4000f8e0203 */
[----:B0-----:R-:W-:-:S04]  /*0c30*/  IMAD.WIDE R12, R13, 0x4, R10 ;  /* 0x000000040d0c7825 */ /* 0x001fc800078e020a */
[----:B------:R-:W-:Y:S01]  /*0c40*/  IMAD R15, R4, UR9, R3 ;  /* 0x00000009040f7c24 */ /* 0x000fe2000f8e0203 */
[----:B------:R-:W2:Y:S01]  /*0c50*/  LDG.E R2, desc[UR6][R12.64] ;  /* 0x000000060c027981 */ /* 0x000ea2000c1e1900 */
[----:B-1----:R-:W-:-:S03]  /*0c60*/  IMAD.WIDE R10, R9, 0x4, R6 ;  /* 0x00000004090a7825 */ /* 0x002fc600078e0206 */
[----:B------:R-:W3:Y:S01]  /*0c70*/  LDG.E R4, desc[UR6][R12.64+0x4] ;  /* 0x000004060c047981 */ /* 0x000ee2000c1e1900 */
[----:B------:R-:W-:-:S03]  /*0c80*/  IMAD.WIDE R6, R15, 0x4, R6 ;  /* 0x000000040f067825 */ /* 0x000fc600078e0206 */
[----:B------:R-:W2:Y:S04]  /*0c90*/  LDG.E R11, desc[UR6][R10.64] ;  /* 0x000000060a0b7981 */ /* 0x000ea8000c1e1900 */
[----:B------:R-:W3:Y:S01]  /*0ca0*/  LDG.E R7, desc[UR6][R6.64] ;  /* 0x0000000606077981 */ /* 0x000ee2000c1e1900 */
[----:B------:R-:W-:Y:S02]  /*0cb0*/  VIADD R8, R8, 0x2 ;  /* 0x0000000208087836 */ /* 0x000fe40000000000 */
[----:B--2---:R-:W-:-:S04]  /*0cc0*/  FFMA R2, R11, R2, R26 ;  /* 0x000000020b027223 */ /* 0x004fc8000000001a */
[----:B---3--:R-:W-:-:S07]  /*0cd0*/  FFMA R26, R7, R4, R2 ;  /* 0x00000004071a7223 */ /* 0x008fce0000000002 */
.L_x_7:
[----:B------:R-:W-:Y:S05]  /*0ce0*/  @!P1 BRA `(.L_x_3) ;  /* 0x0000000000389947 */ /* 0x000fea0003800000 */
[----:B------:R-:W0:Y:S01]  /*0cf0*/  LDC.64 R6, c[0x0][0x390] ;  /* 0x0000e400ff067b82 */ /* 0x000e220000000a00 */
[--C-:B------:R-:W-:Y:S02]  /*0d00*/  IMAD.IADD R2, R0, 0x1, R8.reuse ;  /* 0x0000000100027824 */ /* 0x100fe400078e0208 */
[----:B------:R-:W-:-:S03]  /*0d10*/  IMAD.IADD R9, R5, 0x1, R8 ;  /* 0x0000000105097824 */ /* 0x000fc600078e0208 */
[C---:B------:R-:W-:Y:S02]  /*0d20*/  ISETP.GE.AND P1, PT, R2.reuse, UR8, PT ;  /* 0x0000000802007c0c */ /* 0x040fe4000bf26270 */
[----:B------:R-:W1:Y:S01]  /*0d30*/  LDC.64 R10, c[0x0][0x380] ;  /* 0x0000e000ff0a7b82 */ /* 0x000e620000000a00 */
[C---:B------:R-:W-:Y:S02]  /*0d40*/  ISETP.GE.AND P0, PT, R2.reuse, RZ, PT ;  /* 0x000000ff0200720c */ /* 0x040fe40003f06270 */
[----:B------:R-:W-:-:S04]  /*0d50*/  SEL R2, R2, UR4, !P1 ;  /* 0x0000000402027c07 */ /* 0x000fc8000c800000 */
[----:B------:R-:W-:-:S05]  /*0d60*/  SEL R2, R2, RZ, P0 ;  /* 0x000000ff02027207 */ /* 0x000fca0000000000 */
[----:B------:R-:W-:Y:S02]  /*0d70*/  IMAD R5, R2, UR9, R3 ;  /* 0x0000000902057c24 */ /* 0x000fe4000f8e0203 */
[----:B0-----:R-:W-:-:S06]  /*0d80*/  IMAD.WIDE R6, R9, 0x4, R6 ;  /* 0x0000000409067825 */ /* 0x001fcc00078e0206 */
[----:B------:R-:W2:Y:S01]  /*0d90*/  LDG.E R6, desc[UR6][R6.64] ;  /* 0x0000000606067981 */ /* 0x000ea2000c1e1900 */
[----:B-1----:R-:W-:-:S06]  /*0da0*/  IMAD.WIDE R4, R5, 0x4, R10 ;  /* 0x0000000405047825 */ /* 0x002fcc00078e020a */
[----:B------:R-:W2:Y:S02]  /*0db0*/  LDG.E R5, desc[UR6][R4.64] ;  /* 0x0000000604057981 */ /* 0x000ea4000c1e1900 */
[----:B--2---:R-:W-:-:S07]  /*0dc0*/  FFMA R26, R5, R6, R26 ;  /* 0x00000006051a7223 */ /* 0x004fce000000001a */
.L_x_3:
[----:B------:R-:W0:Y:S01]  /*0dd0*/  LDC.64 R4, c[0x0][0x388] ;  /* 0x0000e200ff047b82 */ /* 0x000e220000000a00 */
[----:B------:R-:W-:-:S04]  /*0de0*/  IMAD R3, R0, UR9, R3 ;  /* 0x0000000900037c24 */ /* 0x000fc8000f8e0203 */
[----:B0-----:R-:W-:-:S05]  /*0df0*/  IMAD.WIDE R2, R3, 0x4, R4 ;  /* 0x0000000403027825 */ /* 0x001fca00078e0204 */
[----:B------:R-:W-:Y:S01]  /*0e00*/  STG.E desc[UR6][R2.64], R26 ;  /* 0x0000001a02007986 */ /* 0x000fe2000c101906 */
[----:B------:R-:W-:Y:S05]  /*0e10*/  EXIT ;  /* 0x000000000000794d */ /* 0x000fea0003800000 */
.L_x_8:
        /* <DEDUP_REMOVED lines=14> */
.L_x_16:


//--------------------- .text._Z15blur_horizontalPKhPfS1_ --------------------------
	.section	.text._Z15blur_horizontalPKhPfS1_,"ax",@progbits
	.align	128
        .global         _Z15blur_horizontalPKhPfS1_
        .type           _Z15blur_horizontalPKhPfS1_,@function
        .size           _Z15blur_horizontalPKhPfS1_,(.L_x_17 - _Z15blur_horizontalPKhPfS1_)
        .other          _Z15blur_horizontalPKhPfS1_,@"STO_CUDA_ENTRY STV_DEFAULT"
_Z15blur_horizontalPKhPfS1_:
.text._Z15blur_horizontalPKhPfS1_:
        /* <DEDUP_REMOVED lines=32> */
[----:B------:R-:W-:Y:S01]  /*0200*/  IMAD.IADD R9, R3, 0x1, -R4 ;  /* 0x0000000103097824 */ /* 0x000fe200078e0a04 */
[----:B------:R-:W-:Y:S01]  /*0210*/  IADD3 R10, PT, PT, -R4, 0x3, RZ ;  /* 0x00000003040a7810 */ /* 0x000fe20007ffe1ff */
[----:B------:R-:W-:Y:S01]  /*0220*/  IMAD.MOV.U32 R11, RZ, RZ, RZ ;  /* 0x000000ffff0b7224 */ /* 0x000fe200078e00ff */
[----:B------:R-:W1:Y:S01]  /*0230*/  LDCU.64 UR10, c[0x0][0x380] ;  /* 0x00007000ff0a77ac */ /* 0x000e620008000a00 */
[----:B------:R-:W-:Y:S02]  /*0240*/  IMAD.MOV.U32 R2, RZ, RZ, 0x3 ;  /* 0x00000003ff027424 */ /* 0x000fe400078e00ff */
[----:B------:R-:W-:-:S07]  /*0250*/  IMAD.MOV R8, RZ, RZ, -R8 ;  /* 0x000000ffff087224 */ /* 0x000fce00078e0a08 */
.L_x_11:
[C---:B------:R-:W-:Y:S01]  /*0260*/  ISETP.GE.AND P1, PT, R9.reuse, UR8, PT ;  /* 0x0000000809007c0c */ /* 0x040fe2000bf26270 */
[C---:B------:R-:W-:Y:S01]  /*0270*/  VIADD R16, R9.reuse, 0x1 ;  /* 0x0000000109107836 */ /* 0x040fe20000000000 */
[C---:B------:R-:W-:Y:S01]  /*0280*/  ISETP.GE.AND P0, PT, R9.reuse, RZ, PT ;  /* 0x000000ff0900720c */ /* 0x040fe20003f06270 */
[----:B------:R-:W-:Y:S01]  /*0290*/  VIADD R21, R2, 0xfffffffd ;  /* 0xfffffffd02157836 */ /* 0x000fe20000000000 */
[----:B------:R-:W-:Y:S02]  /*02a0*/  SEL R12, R9, UR4, !P1 ;  /* 0x00000004090c7c07 */ /* 0x000fe4000c800000 */
[----:B------:R-:W-:Y:S01]  /*02b0*/  ISETP.GE.AND P2, PT, R16, UR8, PT ;  /* 0x0000000810007c0c */ /* 0x000fe2000bf46270 */
[----:B0-----:R-:W-:Y:S01]  /*02c0*/  IMAD.WIDE R20, R21, 0x4, R14 ;  /* 0x0000000415147825 */ /* 0x001fe200078e020e */
[----:B------:R-:W-:Y:S02]  /*02d0*/  SEL R13, R12, RZ, P0 ;  /* 0x000000ff0c0d7207 */ /* 0x000fe40000000000 */
[----:B------:R-:W-:-:S02]  /*02e0*/  ISETP.GE.AND P1, PT, R16, RZ, PT ;  /* 0x000000ff1000720c */ /* 0x000fc40003f26270 */
[----:B------:R-:W-:Y:S01]  /*02f0*/  SEL R16, R16, UR4, !P2 ;  /* 0x0000000410107c07 */ /* 0x000fe2000d000000 */
[----:B------:R-:W-:Y:S01]  /*0300*/  IMAD R13, R0, UR8, R13 ;  /* 0x00000008000d7c24 */ /* 0x000fe2000f8e020d */
[----:B------:R-:W2:Y:S02]  /*0310*/  LDG.E R19, desc[UR6][R20.64] ;  /* 0x0000000614137981 */ /* 0x000ea4000c1e1900 */
[----:B------:R-:W-:Y:S02]  /*0320*/  SEL R17, R16, RZ, P1 ;  /* 0x000000ff10117207 */ /* 0x000fe40000800000 */
[C---:B-1----:R-:W-:Y:S01]  /*0330*/  IADD3 R12, P0, PT, R13.reuse, UR10, RZ ;  /* 0x0000000a0d0c7c10 */ /* 0x042fe2000ff1e0ff */
[----:B------:R-:W3:Y:S02]  /*0340*/  LDG.E R24, desc[UR6][R20.64+0x4] ;  /* 0x0000040614187981 */ /* 0x000ee4000c1e1900 */
[----:B------:R-:W-:Y:S01]  /*0350*/  IMAD R17, R0, UR8, R17 ;  /* 0x0000000800117c24 */ /* 0x000fe2000f8e0211 */
[----:B------:R-:W-:Y:S01]  /*0360*/  LEA.HI.X.SX32 R13, R13, UR11, 0x1, P0 ;  /* 0x0000000b0d0d7c11 */ /* 0x000fe200080f0eff */
[----:B------:R-:W-:Y:S01]  /*0370*/  VIADD R22, R9, 0x2 ;  /* 0x0000000209167836 */ /* 0x000fe20000000000 */
[----:B------:R-:W4:Y:S02]  /*0380*/  LDG.E R25, desc[UR6][R20.64+0xc] ;  /* 0x00000c0614197981 */ /* 0x000f24000c1e1900 */
[----:B------:R-:W-:-:S02]  /*0390*/  IADD3 R16, P0, PT, R17, UR10, RZ ;  /* 0x0000000a11107c10 */ /* 0x000fc4000ff1e0ff */
[----:B------:R-:W5:Y:S02]  /*03a0*/  LDG.E.U8 R12, desc[UR6][R12.64] ;  /* 0x000000060c0c7981 */ /* 0x000f64000c1e1100 */
[----:B------:R-:W-:-:S05]  /*03b0*/  LEA.HI.X.SX32 R17, R17, UR11, 0x1, P0 ;  /* 0x0000000b11117c11 */ /* 0x000fca00080f0eff */
[----:B------:R0:W3:Y:S01]  /*03c0*/  LDG.E.U8 R16, desc[UR6][R16.64] ;  /* 0x0000000610107981 */ /* 0x0000e2000c1e1100 */
[C---:B------:R-:W-:Y:S02]  /*03d0*/  ISETP.GE.AND P1, PT, R22.reuse, UR8, PT ;  /* 0x0000000816007c0c */ /* 0x040fe4000bf26270 */
[C---:B------:R-:W-:Y:S01]  /*03e0*/  ISETP.GE.AND P0, PT, R22.reuse, RZ, PT ;  /* 0x000000ff1600720c */ /* 0x040fe20003f06270 */
[----:B------:R-:W-:Y:S01]  /*03f0*/  VIADD R29, R9, 0x5 ;  /* 0x00000005091d7836 */ /* 0x000fe20000000000 */
[----:B------:R-:W-:Y:S01]  /*0400*/  SEL R22, R22, UR4, !P1 ;  /* 0x0000000416167c07 */ /* 0x000fe2000c800000 */
[----:B------:R-:W4:Y:S01]  /*0410*/  LDG.E R13, desc[UR6][R20.64+0x8] ;  /* 0x00000806140d7981 */ /* 0x000f22000c1e1900 */
[----:B-----5:R-:W-:-:S05]  /*0420*/  I2FP.F32.U32 R18, R12 ;  /* 0x0000000c00127245 */ /* 0x020fca0000201000 */
[----:B--2---:R-:W-:Y:S01]  /*0430*/  FFMA R18, R18, R19, R11 ;  /* 0x0000001312127223 */ /* 0x004fe2000000000b */
[C---:B------:R-:W-:Y:S02]  /*0440*/  VIADD R19, R9.reuse, 0x3 ;  /* 0x0000000309137836 */ /* 0x040fe40000000000 */
[----:B------:R-:W-:Y:S01]  /*0450*/  VIADD R12, R9, 0x4 ;  /* 0x00000004090c7836 */ /* 0x000fe20000000000 */
[----:B------:R-:W-:Y:S02]  /*0460*/  SEL R11, R22, RZ, P0 ;  /* 0x000000ff160b7207 */ /* 0x000fe40000000000 */
[C---:B------:R-:W-:Y:S01]  /*0470*/  ISETP.GE.AND P1, PT, R19.reuse, UR8, PT ;  /* 0x0000000813007c0c */ /* 0x040fe2000bf26270 */
[----:B------:R-:W2:Y:S01]  /*0480*/  LDG.E R22, desc[UR6][R20.64+0x14] ;  /* 0x0000140614167981 */ /* 0x000ea2000c1e1900 */
[C---:B------:R-:W-:Y:S02]  /*0490*/  ISETP.GE.AND P0, PT, R19.reuse, RZ, PT ;  /* 0x000000ff1300720c */ /* 0x040fe40003f06270 */
[----:B------:R-:W-:-:S02]  /*04a0*/  SEL R19, R19, UR4, !P1 ;  /* 0x0000000413137c07 */ /* 0x000fc4000c800000 */
[----:B------:R-:W-:Y:S01]  /*04b0*/  ISETP.GE.AND P3, PT, R12, UR8, PT ;  /* 0x000000080c007c0c */ /* 0x000fe2000bf66270 */
[----:B------:R-:W-:Y:S01]  /*04c0*/  IMAD R11, R0, UR8, R11 ;  /* 0x00000008000b7c24 */ /* 0x000fe2000f8e020b */
[----:B------:R-:W-:Y:S02]  /*04d0*/  SEL R19, R19, RZ, P0 ;  /* 0x000000ff13137207 */ /* 0x000fe40000000000 */
[C---:B------:R-:W-:Y:S02]  /*04e0*/  ISETP.GE.AND P2, PT, R12.reuse, RZ, PT ;  /* 0x000000ff0c00720c */ /* 0x040fe40003f46270 */
[----:B0-----:R-:W-:Y:S02]  /*04f0*/  SEL R17, R12, UR4, !P3 ;  /* 0x000000040c117c07 */ /* 0x001fe4000d800000 */
[----:B---3--:R-:W-:Y:S01]  /*0500*/  I2FP.F32.U32 R23, R16 ;  /* 0x0000001000177245 */ /* 0x008fe20000201000 */
[----:B------:R-:W-:Y:S01]  /*0510*/  IMAD R16, R0, UR8, R19 ;  /* 0x0000000800107c24 */ /* 0x000fe2000f8e0213 */
[----:B------:R-:W-:Y:S01]  /*0520*/  IADD3 R26, P0, PT, R11, UR10, RZ ;  /* 0x0000000a0b1a7c10 */ /* 0x000fe2000ff1e0ff */
[----:B------:R-:W3:Y:S01]  /*0530*/  LDG.E R12, desc[UR6][R20.64+0x18] ;  /* 0x00001806140c7981 */ /* 0x000ee2000c1e1900 */
[----:B------:R-:W-:Y:S01]  /*0540*/  SEL R17, R17, RZ, P2 ;  /* 0x000000ff11117207 */ /* 0x000fe20001000000 */
[----:B------:R-:W-:Y:S01]  /*0550*/  FFMA R24, R23, R24, R18 ;  /* 0x0000001817187223 */ /* 0x000fe20000000012 */
[----:B------:R-:W-:Y:S01]  /*0560*/  LEA.HI.X.SX32 R27, R11, UR11, 0x1, P0 ;  /* 0x0000000b0b1b7c11 */ /* 0x000fe200080f0eff */
[----:B------:R-:W5:Y:S01]  /*0570*/  LDG.E R23, desc[UR6][R20.64+0x10] ;  /* 0x0000100614177981 */ /* 0x000f62000c1e1900 */
[----:B------:R-:W-:Y:S01]  /*0580*/  IADD3 R18, P0, PT, R16, UR10, RZ ;  /* 0x0000000a10127c10 */ /* 0x000fe2000ff1e0ff */
[----:B------:R-:W-:Y:S01]  /*0590*/  IMAD R17, R0, UR8, R17 ;  /* 0x0000000800117c24 */ /* 0x000fe2000f8e0211 */
[----:B------:R-:W-:Y:S01]  /*05a0*/  ISETP.GE.AND P1, PT, R29, UR8, PT ;  /* 0x000000081d007c0c */ /* 0x000fe2000bf26270 */
[----:B------:R0:W3:Y:S01]  /*05b0*/  LDG.E R11, desc[UR6][R20.64+0x1c] ;  /* 0x00001c06140b7981 */ /* 0x0000e2000c1e1900 */
[----:B------:R-:W-:-:S02]  /*05c0*/  LEA.HI.X.SX32 R19, R16, UR11, 0x1, P0 ;  /* 0x0000000b10137c11 */ /* 0x000fc400080f0eff */
[----:B------:R-:W-:Y:S01]  /*05d0*/  IADD3 R16, P2, PT, R17, UR10, RZ ;  /* 0x0000000a11107c10 */ /* 0x000fe2000ff5e0ff */
[----:B------:R-:W4:Y:S01]  /*05e0*/  LDG.E.U8 R26, desc[UR6][R26.64] ;  /* 0x000000061a1a7981 */ /* 0x000f22000c1e1100 */
[----:B------:R-:W-:Y:S02]  /*05f0*/  ISETP.GE.AND P0, PT, R29, RZ, PT ;  /* 0x000000ff1d00720c */ /* 0x000fe40003f06270 */
[----:B------:R-:W-:Y:S01]  /*0600*/  LEA.HI.X.SX32 R17, R17, UR11, 0x1, P2 ;  /* 0x0000000b11117c11 */ /* 0x000fe200090f0eff */
[----:B------:R-:W2:Y:S01]  /*0610*/  LDG.E.U8 R28, desc[UR6][R18.64] ;  /* 0x00000006121c7981 */ /* 0x000ea2000c1e1100 */
[----:B0-----:R-:W-:Y:S01]  /*0620*/  VIADD R20, R9, 0x6 ;  /* 0x0000000609147836 */ /* 0x001fe20000000000 */
[----:B------:R-:W-:Y:S02]  /*0630*/  SEL R29, R29, UR4, !P1 ;  /* 0x000000041d1d7c07 */ /* 0x000fe4000c800000 */
[----:B------:R0:W5:Y:S02]  /*0640*/  LDG.E.U8 R27, desc[UR6][R16.64] ;  /* 0x00000006101b7981 */ /* 0x000164000c1e1100 */
[----:B------:R-:W-:-:S02]  /*0650*/  ISETP.GE.AND P1, PT, R20, UR8, PT ;  /* 0x0000000814007c0c */ /* 0x000fc4000bf26270 */
[----:B------:R-:W-:Y:S02]  /*0660*/  SEL R29, R29, RZ, P0 ;  /* 0x000000ff1d1d7207 */ /* 0x000fe40000000000 */
[C---:B------:R-:W-:Y:S02]  /*0670*/  ISETP.GE.AND P0, PT, R20.reuse, RZ, PT ;  /* 0x000000ff1400720c */ /* 0x040fe40003f06270 */
[----:B------:R-:W-:Y:S01]  /*0680*/  SEL R20, R20, UR4, !P1 ;  /* 0x0000000414147c07 */ /* 0x000fe2000c800000 */
[----:B0-----:R-:W-:-:S03]  /*0690*/  VIADD R16, R9, 0x7 ;  /* 0x0000000709107836 */ /* 0x001fc60000000000 */
[----:B------:R-:W-:Y:S02]  /*06a0*/  SEL R21, R20, RZ, P0 ;  /* 0x000000ff14157207 */ /* 0x000fe40000000000 */
[C---:B------:R-:W-:Y:S02]  /*06b0*/  ISETP.GE.AND P1, PT, R16.reuse, UR8, PT ;  /* 0x0000000810007c0c */ /* 0x040fe4000bf26270 */
[----:B------:R-:W-:Y:S01]  /*06c0*/  ISETP.GE.AND P0, PT, R16, RZ, PT ;  /* 0x000000ff1000720c */ /* 0x000fe20003f06270 */
[----:B------:R-:W-:Y:S01]  /*06d0*/  IMAD R29, R0, UR8, R29 ;  /* 0x00000008001d7c24 */ /* 0x000fe2000f8e021d */
[----:B------:R-:W-:Y:S01]  /*06e0*/  SEL R16, R16, UR4, !P1 ;  /* 0x0000000410107c07 */ /* 0x000fe2000c800000 */
[----:B------:R-:W-:-:S03]  /*06f0*/  IMAD R17, R0, UR8, R21 ;  /* 0x0000000800117c24 */ /* 0x000fc6000f8e0215 */
[----:B------:R-:W-:Y:S02]  /*0700*/  SEL R21, R16, RZ, P0 ;  /* 0x000000ff10157207 */ /* 0x000fe40000000000 */
[----:B------:R-:W-:Y:S02]  /*0710*/  IADD3 R18, P2, PT, R29, UR10, RZ ;  /* 0x0000000a1d127c10 */ /* 0x000fe4000ff5e0ff */
[----:B------:R-:W-:Y:S01]  /*0720*/  IADD3 R16, P0, PT, R17, UR10, RZ ;  /* 0x0000000a11107c10 */ /* 0x000fe2000ff1e0ff */
[----:B------:R-:W-:Y:S01]  /*0730*/  IMAD R21, R0, UR8, R21 ;  /* 0x0000000800157c24 */ /* 0x000fe2000f8e0215 */
[----:B------:R-:W-:Y:S02]  /*0740*/  LEA.HI.X.SX32 R19, R29, UR11, 0x1, P2 ;  /* 0x0000000b1d137c11 */ /* 0x000fe400090f0eff */
[----:B------:R-:W-:Y:S02]  /*0750*/  LEA.HI.X.SX32 R17, R17, UR11, 0x1, P0 ;  /* 0x0000000b11117c11 */ /* 0x000fe400080f0eff */
[C---:B------:R-:W-:Y:S01]  /*0760*/  IADD3 R20, P0, PT, R21.reuse, UR10, RZ ;  /* 0x0000000a15147c10 */ /* 0x040fe2000ff1e0ff */
[----:B------:R-:W3:Y:S03]  /*0770*/  LDG.E.U8 R18, desc[UR6][R18.64] ;  /* 0x0000000612127981 */ /* 0x000ee6000c1e1100 */
[----:B------:R-:W-:Y:S01]  /*0780*/  LEA.HI.X.SX32 R21, R21, UR11, 0x1, P0 ;  /* 0x0000000b15157c11 */ /* 0x000fe200080f0eff */
[----:B------:R-:W3:Y:S04]  /*0790*/  LDG.E.U8 R16, desc[UR6][R16.64] ;  /* 0x0000000610107981 */ /* 0x000ee8000c1e1100 */
[----:B------:R-:W3:Y:S01]  /*07a0*/  LDG.E.U8 R20, desc[UR6][R20.64] ;  /* 0x0000000614147981 */ /* 0x000ee2000c1e1100 */
[----:B------:R-:W-:-:S05]  /*07b0*/  VIADD R8, R8, 0x8 ;  /* 0x0000000808087836 */ /* 0x000fca0000000000 */
[----:B------:R-:W-:Y:S01]  /*07c0*/  ISETP.NE.AND P0, PT, R8, RZ, PT ;  /* 0x000000ff0800720c */ /* 0x000fe20003f05270 */
[----:B------:R-:W-:Y:S02]  /*07d0*/  VIADD R10, R10, 0x8 ;  /* 0x000000080a0a7836 */ /* 0x000fe40000000000 */
[----:B------:R-:W-:Y:S02]  /*07e0*/  VIADD R2, R2, 0x8 ;  /* 0x0000000802027836 */ /* 0x000fe40000000000 */
[----:B------:R-:W-:Y:S01]  /*07f0*/  VIADD R9, R9, 0x8 ;  /* 0x0000000809097836 */ /* 0x000fe20000000000 */
[----:B----4-:R-:W-:-:S05]  /*0800*/  I2FP.F32.U32 R29, R26 ;  /* 0x0000001a001d7245 */ /* 0x010fca0000201000 */
[----:B------:R-:W-:Y:S01]  /*0810*/  FFMA R24, R29, R13, R24 ;  /* 0x0000000d1d187223 */ /* 0x000fe20000000018 */
[----:B--2---:R-:W-:Y:S02]  /*0820*/  I2FP.F32.U32 R13, R28 ;  /* 0x0000001c000d7245 */ /* 0x004fe40000201000 */
[----:B-----5:R-:W-:-:S03]  /*0830*/  I2FP.F32.U32 R27, R27 ;  /* 0x0000001b001b7245 */ /* 0x020fc60000201000 */
[----:B------:R-:W-:-:S04]  /*0840*/  FFMA R24, R13, R25, R24 ;  /* 0x000000190d187223 */ /* 0x000fc80000000018 */
[----:B------:R-:W-:Y:S01]  /*0850*/  FFMA R23, R27, R23, R24 ;  /* 0x000000171b177223 */ /* 0x000fe20000000018 */
[----:B---3--:R-:W-:Y:S02]  /*0860*/  I2FP.F32.U32 R18, R18 ;  /* 0x0000001200127245 */ /* 0x008fe40000201000 */
[----:B------:R-:W-:-:S03]  /*0870*/  I2FP.F32.U32 R16, R16 ;  /* 0x0000001000107245 */ /* 0x000fc60000201000 */
[----:B------:R-:W-:Y:S01]  /*0880*/  FFMA R23, R18, R22, R23 ;  /* 0x0000001612177223 */ /* 0x000fe20000000017 */
[----:B------:R-:W-:-:S03]  /*0890*/  I2FP.F32.U32 R13, R20 ;  /* 0x00000014000d7245 */ /* 0x000fc60000201000 */
[----:B------:R-:W-:-:S04]  /*08a0*/  FFMA R12, R16, R12, R23 ;  /* 0x0000000c100c7223 */ /* 0x000fc80000000017 */
[----:B------:R-:W-:Y:S01]  /*08b0*/  FFMA R11, R13, R11, R12 ;  /* 0x0000000b0d0b7223 */ /* 0x000fe2000000000c */
[----:B------:R-:W-:Y:S06]  /*08c0*/  @P0 BRA `(.L_x_11) ;  /* 0xfffffff800640947 */ /* 0x000fec000383ffff */
[----:B------:R-:W-:-:S07]  /*08d0*/  VIADD R10, R10, 0xfffffffd ;  /* 0xfffffffd0a0a7836 */ /* 0x000fce0000000000 */
.L_x_10:
[----:B------:R-:W-:-:S13]  /*08e0*/  ISETP.NE.AND P0, PT, R7, RZ, PT ;  /* 0x000000ff0700720c */ /* 0x000fda0003f05270 */
[----:B------:R-:W-:Y:S05]  /*08f0*/  @!P0 BRA `(.L_x_9) ;  /* 0x0000000400ac8947 */ /* 0x000fea0003800000 */
[----:B------:R-:W-:Y:S02]  /*0900*/  ISETP.GE.U32.AND P1, PT, R7, 0x4, PT ;  /* 0x000000040700780c */ /* 0x000fe40003f26070 */
[----:B------:R-:W-:-:S11]  /*0910*/  LOP3.LUT P0, R2, R6, 0x3, RZ, 0xc0, !PT ;  /* 0x0000000306027812 */ /* 0x000fd6000780c0ff */
[----:B------:R-:W-:Y:S05]  /*0920*/  @!P1 BRA `(.L_x_12) ;  /* 0x0000000000d49947 */ /* 0x000fea0003800000 */
[----:B------:R-:W-:Y:S01]  /*0930*/  IMAD.IADD R8, R3, 0x1, R10 ;  /* 0x0000000103087824 */ /* 0x000fe200078e020a */
[----:B------:R-:W0:Y:S01]  /*0940*/  LDCU.64 UR10, c[0x0][0x380] ;  /* 0x00007000ff0a77ac */ /* 0x000e220008000a00 */
[----:B------:R-:W1:Y:S02]  /*0950*/  LDC.64 R6, c[0x0][0x390] ;  /* 0x0000e400ff067b82 */ /* 0x000e640000000a00 */
[C---:B------:R-:W-:Y:S01]  /*0960*/  VIADD R12, R8.reuse, 0x1 ;  /* 0x00000001080c7836 */ /* 0x040fe20000000000 */
[C---:B------:R-:W-:Y:S01]  /*0970*/  ISETP.GE.AND P1, PT, R8.reuse, UR8, PT ;  /* 0x0000000808007c0c */ /* 0x040fe2000bf26270 */
[C---:B------:R-:W-:Y:S01]  /*0980*/  VIADD R13, R8.reuse, 0x2 ;  /* 0x00000002080d7836 */ /* 0x040fe20000000000 */
[C---:B------:R-:W-:Y:S01]  /*0990*/  ISETP.GE.AND P5, PT, R8.reuse, RZ, PT ;  /* 0x000000ff0800720c */ /* 0x040fe20003fa6270 */
[C---:B------:R-:W-:Y:S01]  /*09a0*/  VIADD R14, R8.reuse, 0x3 ;  /* 0x00000003080e7836 */ /* 0x040fe20000000000 */
[----:B------:R-:W-:Y:S02]  /*09b0*/  SEL R8, R8, UR4, !P1 ;  /* 0x0000000408087c07 */ /* 0x000fe4000c800000 */
[----:B------:R-:W-:-:S02]  /*09c0*/  ISETP.GE.AND P4, PT, R12, UR8, PT ;  /* 0x000000080c007c0c */ /* 0x000fc4000bf86270 */
[----:B------:R-:W-:Y:S02]  /*09d0*/  ISETP.GE.AND P3, PT, R12, RZ, PT ;  /* 0x000000ff0c00720c */ /* 0x000fe40003f66270 */
[C---:B------:R-:W-:Y:S02]  /*09e0*/  ISETP.GE.AND P2, PT, R13.reuse, UR8, PT ;  /* 0x000000080d007c0c */ /* 0x040fe4000bf46270 */
[----:B------:R-:W-:Y:S02]  /*09f0*/  SEL R9, R8, RZ, P5 ;  /* 0x000000ff08097207 */ /* 0x000fe40002800000 */
[----:B------:R-:W-:Y:S02]  /*0a00*/  SEL R12, R12, UR4, !P4 ;  /* 0x000000040c0c7c07 */ /* 0x000fe4000e000000 */
[C---:B------:R-:W-:Y:S01]  /*0a10*/  ISETP.GE.AND P1, PT, R13.reuse, RZ, PT ;  /* 0x000000ff0d00720c */ /* 0x040fe20003f26270 */
[----:B------:R-:W-:Y:S01]  /*0a20*/  IMAD R9, R0, UR8, R9 ;  /* 0x0000000800097c24 */ /* 0x000fe2000f8e0209 */
[----:B------:R-:W-:-:S02]  /*0a30*/  SEL R8, R13, UR4, !P2 ;  /* 0x000000040d087c07 */ /* 0x000fc4000d000000 */
[----:B------:R-:W-:Y:S02]  /*0a40*/  ISETP.GE.AND P4, PT, R14, UR8, PT ;  /* 0x000000080e007c0c */ /* 0x000fe4000bf86270 */
[----:B------:R-:W-:Y:S02]  /*0a50*/  SEL R13, R12, RZ, P3 ;  /* 0x000000ff0c0d7207 */ /* 0x000fe40001800000 */
[----:B------:R-:W-:Y:S02]  /*0a60*/  SEL R15, R8, RZ, P1 ;  /* 0x000000ff080f7207 */ /* 0x000fe40000800000 */
[----:B------:R-:W-:Y:S01]  /*0a70*/  ISETP.GE.AND P5, PT, R14, RZ, PT ;  /* 0x000000ff0e00720c */ /* 0x000fe20003fa6270 */
[----:B------:R-:W-:Y:S01]  /*0a80*/  IMAD R16, R0, UR8, R13 ;  /* 0x0000000800107c24 */ /* 0x000fe2000f8e020d */
[----:B------:R-:W-:Y:S01]  /*0a90*/  SEL R12, R14, UR4, !P4 ;  /* 0x000000040e0c7c07 */ /* 0x000fe2000e000000 */
[----:B------:R-:W-:Y:S01]  /*0aa0*/  IMAD R17, R0, UR8, R15 ;  /* 0x0000000800117c24 */ /* 0x000fe2000f8e020f */
[----:B0-----:R-:W-:Y:S01]  /*0ab0*/  IADD3 R14, P1, PT, R9, UR10, RZ ;  /* 0x0000000a090e7c10 */ /* 0x001fe2000ff3e0ff */
[----:B------:R-:W-:Y:S01]  /*0ac0*/  IMAD.IADD R13, R4, 0x1, R10 ;  /* 0x00000001040d7824 */ /* 0x000fe200078e020a */
[----:B------:R-:W-:-:S02]  /*0ad0*/  SEL R19, R12, RZ, P5 ;  /* 0x000000ff0c137207 */ /* 0x000fc40002800000 */
[----:B------:R-:W-:Y:S02]  /*0ae0*/  LEA.HI.X.SX32 R15, R9, UR11, 0x1, P1 ;  /* 0x0000000b090f7c11 */ /* 0x000fe400088f0eff */
[----:B------:R-:W-:Y:S01]  /*0af0*/  IADD3 R8, P1, PT, R16, UR10, RZ ;  /* 0x0000000a10087c10 */ /* 0x000fe2000ff3e0ff */
[----:B------:R-:W-:Y:S01]  /*0b00*/  IMAD R19, R0, UR8, R19 ;  /* 0x0000000800137c24 */ /* 0x000fe2000f8e0213 */
[----:B------:R-:W-:Y:S01]  /*0b10*/  IADD3 R12, P2, PT, R17, UR10, RZ ;  /* 0x0000000a110c7c10 */ /* 0x000fe2000ff5e0ff */
[----:B------:R-:W2:Y:S01]  /*0b20*/  LDG.E.U8 R14, desc[UR6][R14.64] ;  /* 0x000000060e0e7981 */ /* 0x000ea2000c1e1100 */
[----:B------:R-:W-:Y:S01]  /*0b30*/  LEA.HI.X.SX32 R9, R16, UR11, 0x1, P1 ;  /* 0x0000000b10097c11 */ /* 0x000fe200088f0eff */
[----:B-1----:R-:W-:Y:S01]  /*0b40*/  IMAD.WIDE R6, R13, 0x4, R6 ;  /* 0x000000040d067825 */ /* 0x002fe200078e0206 */
[----:B------:R-:W-:Y:S02]  /*0b50*/  IADD3 R16, P1, PT, R19, UR10, RZ ;  /* 0x0000000a13107c10 */ /* 0x000fe4000ff3e0ff */
[----:B------:R-:W-:Y:S01]  /*0b60*/  LEA.HI.X.SX32 R13, R17, UR11, 0x1, P2 ;  /* 0x0000000b110d7c11 */ /* 0x000fe200090f0eff */
[----:B------:R-:W3:Y:S01]  /*0b70*/  LDG.E.U8 R8, desc[UR6][R8.64] ;  /* 0x0000000608087981 */ /* 0x000ee2000c1e1100 */
[----:B------:R-:W-:-:S03]  /*0b80*/  LEA.HI.X.SX32 R17, R19, UR11, 0x1, P1 ;  /* 0x0000000b13117c11 */ /* 0x000fc600088f0eff */
[----:B------:R-:W4:Y:S04]  /*0b90*/  LDG.E R18, desc[UR6][R6.64] ;  /* 0x0000000606127981 */ /* 0x000f28000c1e1900 */
[----:B------:R-:W5:Y:S04]  /*0ba0*/  LDG.E.U8 R12, desc[UR6][R12.64] ;  /* 0x000000060c0c7981 */ /* 0x000f68000c1e1100 */
[----:B------:R-:W5:Y:S04]  /*0bb0*/  LDG.E R19, desc[UR6][R6.64+0x4] ;  /* 0x0000040606137981 */ /* 0x000f68000c1e1900 */
[----:B------:R-:W5:Y:S04]  /*0bc0*/  LDG.E.U8 R16, desc[UR6][R16.64] ;  /* 0x0000000610107981 */ /* 0x000f68000c1e1100 */
[----:B------:R-:W5:Y:S04]  /*0bd0*/  LDG.E R20, desc[UR6][R6.64+0x8] ;  /* 0x0000080606147981 */ /* 0x000f68000c1e1900 */
[----:B------:R-:W5:Y:S01]  /*0be0*/  LDG.E R21, desc[UR6][R6.64+0xc] ;  /* 0x00000c0606157981 */ /* 0x000f62000c1e1900 */
[----:B------:R-:W-:Y:S01]  /*0bf0*/  VIADD R10, R10, 0x4 ;  /* 0x000000040a0a7836 */ /* 0x000fe20000000000 */
[----:B--2---:R-:W-:-:S02]  /*0c00*/  I2FP.F32.U32 R14, R14 ;  /* 0x0000000e000e7245 */ /* 0x004fc40000201000 */
[----:B---3--:R-:W-:-:S03]  /*0c10*/  I2FP.F32.U32 R15, R8 ;  /* 0x00000008000f7245 */ /* 0x008fc60000201000 */
[----:B----4-:R-:W-:Y:S01]  /*0c20*/  FFMA R14, R14, R18, R11 ;  /* 0x000000120e0e7223 */ /* 0x010fe2000000000b */
[----:B-----5:R-:W-:-:S03]  /*0c30*/  I2FP.F32.U32 R9, R12 ;  /* 0x0000000c00097245 */ /* 0x020fc60000201000 */
[----:B------:R-:W-:Y:S01]  /*0c40*/  FFMA R14, R15, R19, R14 ;  /* 0x000000130f0e7223 */ /* 0x000fe2000000000e */
[----:B------:R-:W-:-:S03]  /*0c50*/  I2FP.F32.U32 R8, R16 ;  /* 0x0000001000087245 */ /* 0x000fc60000201000 */
[----:B------:R-:W-:-:S04]  /*0c60*/  FFMA R9, R9, R20, R14 ;  /* 0x0000001409097223 */ /* 0x000fc8000000000e */
[----:B------:R-:W-:-:S07]  /*0c70*/  FFMA R11, R8, R21, R9 ;  /* 0x00000015080b7223 */ /* 0x000fce0000000009 */
.L_x_12:
[----:B------:R-:W-:Y:S05]  /*0c80*/  @!P0 BRA `(.L_x_9) ;  /* 0x0000000000c88947 */ /* 0x000fea0003800000 */
[----:B------:R-:W-:Y:S02]  /*0c90*/  ISETP.NE.AND P1, PT, R2, 0x1, PT ;  /* 0x000000010200780c */ /* 0x000fe40003f25270 */
[----:B------:R-:W-:-:S04]  /*0ca0*/  LOP3.LUT R5, R5, 0x1, RZ, 0xc0, !PT ;  /* 0x0000000105057812 */ /* 0x000fc800078ec0ff */
[----:B------:R-:W-:-:S07]  /*0cb0*/  ISETP.NE.U32.AND P0, PT, R5, 0x1, PT ;  /* 0x000000010500780c */ /* 0x000fce0003f05070 */
[----:B------:R-:W-:Y:S06]  /*0cc0*/  @!P1 BRA `(.L_x_13) ;  /* 0x0000000000749947 */ /* 0x000fec0003800000 */
[--C-:B------:R-:W-:Y:S01]  /*0cd0*/  IMAD.IADD R2, R3, 0x1, R10.reuse ;  /* 0x0000000103027824 */ /* 0x100fe200078e020a */
[----:B------:R-:W0:Y:S01]  /*0ce0*/  LDCU.64 UR10, c[0x0][0x380] ;  /* 0x00007000ff0a77ac */ /* 0x000e220008000a00 */
[----:B------:R-:W1:Y:S01]  /*0cf0*/  LDC.64 R6, c[0x0][0x390] ;  /* 0x0000e400ff067b82 */ /* 0x000e620000000a00 */
[----:B------:R-:W-:Y:S02]  /*0d00*/  IMAD.IADD R13, R4, 0x1, R10 ;  /* 0x00000001040d7824 */ /* 0x000fe400078e020a */
[C---:B------:R-:W-:Y:S01]  /*0d10*/  ISETP.GE.AND P2, PT, R2.reuse, UR8, PT ;  /* 0x0000000802007c0c */ /* 0x040fe2000bf46270 */
[C---:B------:R-:W-:Y:S01]  /*0d20*/  VIADD R8, R2.reuse, 0x1 ;  /* 0x0000000102087836 */ /* 0x040fe20000000000 */
[C---:B------:R-:W-:Y:S02]  /*0d30*/  ISETP.GE.AND P1, PT, R2.reuse, RZ, PT ;  /* 0x000000ff0200720c */ /* 0x040fe40003f26270 */
[----:B------:R-:W-:Y:S02]  /*0d40*/  SEL R2, R2, UR4, !P2 ;  /* 0x0000000402027c07 */ /* 0x000fe4000d000000 */
[----:B------:R-:W-:-:S02]  /*0d50*/  ISETP.GE.AND P3, PT, R8, UR8, PT ;  /* 0x0000000808007c0c */ /* 0x000fc4000bf66270 */
[----:B------:R-:W-:Y:S02]  /*0d60*/  ISETP.GE.AND P2, PT, R8, RZ, PT ;  /* 0x000000ff0800720c */ /* 0x000fe40003f46270 */
[----:B------:R-:W-:Y:S02]  /*0d70*/  SEL R5, R2, RZ, P1 ;  /* 0x000000ff02057207 */ /* 0x000fe40000800000 */
[----:B------:R-:W-:-:S03]  /*0d80*/  SEL R8, R8, UR4, !P3 ;  /* 0x0000000408087c07 */ /* 0x000fc6000d800000 */
[----:B------:R-:W-:Y:S01]  /*0d90*/  IMAD R5, R0, UR8, R5 ;  /* 0x0000000800057c24 */ /* 0x000fe2000f8e0205 */
[----:B------:R-:W-:-:S04]  /*0da0*/  SEL R9, R8, RZ, P2 ;  /* 0x000000ff08097207 */ /* 0x000fc80001000000 */
[----:B0-----:R-:W-:Y:S01]  /*0db0*/  IADD3 R8, P1, PT, R5, UR10, RZ ;  /* 0x0000000a05087c10 */ /* 0x001fe2000ff3e0ff */
[----:B------:R-:W-:Y:S02]  /*0dc0*/  IMAD R2, R0, UR8, R9 ;  /* 0x0000000800027c24 */ /* 0x000fe4000f8e0209 */
[----:B-1----:R-:W-:Y:S01]  /*0dd0*/  IMAD.WIDE R6, R13, 0x4, R6 ;  /* 0x000000040d067825 */ /* 0x002fe200078e0206 */
[----:B------:R-:W-:Y:S02]  /*0de0*/  LEA.HI.X.SX32 R9, R5, UR11, 0x1, P1 ;  /* 0x0000000b05097c11 */ /* 0x000fe400088f0eff */
[C---:B------:R-:W-:Y:S02]  /*0df0*/  IADD3 R12, P1, PT, R2.reuse, UR10, RZ ;  /* 0x0000000a020c7c10 */ /* 0x040fe4000ff3e0ff */
[----:B------:R-:W2:Y:S02]  /*0e00*/  LDG.E R5, desc[UR6][R6.64] ;  /* 0x0000000606057981 */ /* 0x000ea4000c1e1900 */
[----:B------:R-:W-:-:S02]  /*0e10*/  LEA.HI.X.SX32 R13, R2, UR11, 0x1, P1 ;  /* 0x0000000b020d7c11 */ /* 0x000fc400088f0eff */
[----:B------:R-:W3:Y:S04]  /*0e20*/  LDG.E.U8 R8, desc[UR6][R8.64] ;  /* 0x0000000608087981 */ /* 0x000ee8000c1e1100 */
[----:B------:R-:W4:Y:S04]  /*0e30*/  LDG.E.U8 R12, desc[UR6][R12.64] ;  /* 0x000000060c0c7981 */ /* 0x000f28000c1e1100 */
[----:B------:R-:W5:Y:S01]  /*0e40*/  LDG.E R14, desc[UR6][R6.64+0x4] ;  /* 0x00000406060e7981 */ /* 0x000f62000c1e1900 */
[----:B------:R-:W-:Y:S01]  /*0e50*/  VIADD R10, R10, 0x2 ;  /* 0x000000020a0a7836 */ /* 0x000fe20000000000 */
[----:B---3--:R-:W-:-:S02]  /*0e60*/  I2FP.F32.U32 R2, R8 ;  /* 0x0000000800027245 */ /* 0x008fc40000201000 */
[----:B----4-:R-:W-:-:S03]  /*0e70*/  I2FP.F32.U32 R15, R12 ;  /* 0x0000000c000f7245 */ /* 0x010fc60000201000 */
[----:B--2---:R-:W-:-:S04]  /*0e80*/  FFMA R2, R2, R5, R11 ;  /* 0x0000000502027223 */ /* 0x004fc8000000000b */
[----:B-----5:R-:W-:-:S07]  /*0e90*/  FFMA R11, R15, R14, R2 ;  /* 0x0000000e0f0b7223 */ /* 0x020fce0000000002 */
.L_x_13:
[----:B------:R-:W-:Y:S05]  /*0ea0*/  @!P0 BRA `(.L_x_9) ;  /* 0x0000000000408947 */ /* 0x000fea0003800000 */
[--C-:B------:R-:W-:Y:S01]  /*0eb0*/  IMAD.IADD R2, R3, 0x1, R10.reuse ;  /* 0x0000000103027824 */ /* 0x100fe200078e020a */
[----:B------:R-:W0:Y:S01]  /*0ec0*/  LDCU.64 UR10, c[0x0][0x380] ;  /* 0x00007000ff0a77ac */ /* 0x000e220008000a00 */
[----:B------:R-:W1:Y:S01]  /*0ed0*/  LDC.64 R8, c[0x0][0x390] ;  /* 0x0000e400ff087b82 */ /* 0x000e620000000a00 */
[----:B------:R-:W-:Y:S02]  /*0ee0*/  IMAD.IADD R13, R4, 0x1, R10 ;  /* 0x00000001040d7824 */ /* 0x000fe400078e020a */
[C---:B------:R-:W-:Y:S02]  /*0ef0*/  ISETP.GE.AND P1, PT, R2.reuse, UR8, PT ;  /* 0x0000000802007c0c */ /* 0x040fe4000bf26270 */
[C---:B------:R-:W-:Y:S02]  /*0f00*/  ISETP.GE.AND P0, PT, R2.reuse, RZ, PT ;  /* 0x000000ff0200720c */ /* 0x040fe40003f06270 */
[----:B------:R-:W-:-:S04]  /*0f10*/  SEL R2, R2, UR4, !P1 ;  /* 0x0000000402027c07 */ /* 0x000fc8000c800000 */
[----:B------:R-:W-:-:S05]  /*0f20*/  SEL R5, R2, RZ, P0 ;  /* 0x000000ff02057207 */ /* 0x000fca0000000000 */
[----:B------:R-:W-:-:S05]  /*0f30*/  IMAD R5, R0, UR8, R5 ;  /* 0x0000000800057c24 */ /* 0x000fca000f8e0205 */
[----:B0-----:R-:W-:-:S04]  /*0f40*/  IADD3 R6, P0, PT, R5, UR10, RZ ;  /* 0x0000000a05067c10 */ /* 0x001fc8000ff1e0ff */
[----:B------:R-:W-:Y:S01]  /*0f50*/  LEA.HI.X.SX32 R7, R5, UR11, 0x1, P0 ;  /* 0x0000000b05077c11 */ /* 0x000fe200080f0eff */
[----:B-1----:R-:W-:-:S04]  /*0f60*/  IMAD.WIDE R4, R13, 0x4, R8 ;  /* 0x000000040d047825 */ /* 0x002fc800078e0208 */
[----:B------:R-:W2:Y:S04]  /*0f70*/  LDG.E.U8 R6, desc[UR6][R6.64] ;  /* 0x0000000606067981 */ /* 0x000ea8000c1e1100 */
[----:B------:R-:W3:Y:S01]  /*0f80*/  LDG.E R4, desc[UR6][R4.64] ;  /* 0x0000000604047981 */ /* 0x000ee2000c1e1900 */
[----:B--2---:R-:W-:-:S05]  /*0f90*/  I2FP.F32.U32 R2, R6 ;  /* 0x0000000600027245 */ /* 0x004fca0000201000 */
[----:B---3--:R-:W-:-:S07]  /*0fa0*/  FFMA R11, R2, R4, R11 ;  /* 0x00000004020b7223 */ /* 0x008fce000000000b */
.L_x_9:
[----:B------:R-:W0:Y:S01]  /*0fb0*/  LDC.64 R4, c[0x0][0x388] ;  /* 0x0000e200ff047b82 */ /* 0x000e220000000a00 */
[----:B------:R-:W-:-:S04]  /*0fc0*/  IMAD R3, R0, UR8, R3 ;  /* 0x0000000800037c24 */ /* 0x000fc8000f8e0203 */
[----:B0-----:R-:W-:-:S05]  /*0fd0*/  IMAD.WIDE R2, R3, 0x4, R4 ;  /* 0x0000000403027825 */ /* 0x001fca00078e0204 */
[----:B------:R-:W-:Y:S01]  /*0fe0*/  STG.E desc[UR6][R2.64], R11 ;  /* 0x0000000b02007986 */ /* 0x000fe2000c101906 */
[----:B------:R-:W-:Y:S05]  /*0ff0*/  EXIT ;  /* 0x000000000000794d */ /* 0x000fea0003800000 */
.L_x_14:
        /* <DEDUP_REMOVED lines=16> */
.L_x_17:


//--------------------- .nv.shared.reserved.0     --------------------------
	.section	.nv.shared.reserved.0,"aw",@nobits
	.weak		__nv_reservedSMEM_offset_0_alias
	.size		__nv_reservedSMEM_offset_0_alias, 0, 64
	.other		__nv_reservedSMEM_offset_0_alias,@"STO_CUDA_RESERVED_SHARED STV_DEFAULT"
__nv_reservedSMEM_offset_0_alias:
	.zero		0
	.zero		64


//--------------------- .nv.constant0._Z8sumScalePKfS0_Ph --------------------------
	.section	.nv.constant0._Z8sumScalePKfS0_Ph,"a",@progbits
	.sectionflags	@""
	.align	4
.nv.constant0._Z8sumScalePKfS0_Ph:
	.zero		920


//--------------------- .nv.constant0._Z13blur_verticalPKfPfS1_ --------------------------
	.section	.nv.constant0._Z13blur_verticalPKfPfS1_,"a",@progbits
	.sectionflags	@""
	.align	4
.nv.constant0._Z13blur_verticalPKfPfS1_:
	.zero		920


//--------------------- .nv.constant0._Z15blur_horizontalPKhPfS1_ --------------------------
	.section	.nv.constant0._Z15blur_horizontalPKhPfS1_,"a",@progbits
	.sectionflags	@""
	.align	4
.nv.constant0._Z15blur_horizontalPKhPfS1_:
	.zero		920


//--------------------- SYMBOLS --------------------------

	.type		.nv.reservedSmem.offset0,@object
	.size		.nv.reservedSmem.offset0,0x4
